// auto-generated by cutlass_sweep.gemm — config: {"arch": "sm_100", "cluster_m": 1, "cluster_n": 1, "dtype": "fp16", "dtype_b": "fp16", "layout": "nt", "stages": 6, "tile_k": 32, "tile_m": 128, "tile_n": 256}
#include "cutlass/cutlass.h"
#include "cutlass/gemm/collective/collective_builder.hpp"
#include "cutlass/gemm/device/gemm_universal_adapter.h"
#include "cutlass/gemm/kernel/gemm_universal.hpp"
#include "cutlass/epilogue/collective/collective_builder.hpp"

using ElemA = cutlass::half_t;
using ElemB = cutlass::half_t;
using ElemCD = cutlass::half_t;
using Acc  = float;
using TileShape    = cute::Shape<cute::_128, cute::_256, cute::_32>;
using ClusterShape = cute::Shape<cute::_1, cute::_1, cute::_1>;

using CollectiveEpilogue = typename cutlass::epilogue::collective::CollectiveBuilder<
    cutlass::arch::Sm100, cutlass::arch::OpClassTensorOp,
    TileShape, ClusterShape,
    cutlass::epilogue::collective::EpilogueTileAuto,
    Acc, Acc,
    ElemCD, cutlass::layout::RowMajor, 128 / cutlass::sizeof_bits<ElemCD>::value,
    ElemCD, cutlass::layout::RowMajor, 128 / cutlass::sizeof_bits<ElemCD>::value,
    cutlass::epilogue::collective::EpilogueScheduleAuto
  >::CollectiveOp;

using CollectiveMainloop = typename cutlass::gemm::collective::CollectiveBuilder<
    cutlass::arch::Sm100, cutlass::arch::OpClassTensorOp,
    ElemA, cutlass::layout::RowMajor, 128 / cutlass::sizeof_bits<ElemA>::value,
    ElemB, cutlass::layout::ColumnMajor, 128 / cutlass::sizeof_bits<ElemB>::value,
    Acc,
    TileShape, ClusterShape,
    cutlass::gemm::collective::StageCount<6>,
    cutlass::gemm::collective::KernelScheduleAuto
  >::CollectiveOp;

using GemmKernel = cutlass::gemm::kernel::GemmUniversal<
    cute::Shape<int,int,int,int>,
    CollectiveMainloop,
    CollectiveEpilogue
>;
using Gemm = cutlass::gemm::device::GemmUniversalAdapter<GemmKernel>;

// Force the device kernel symbol into the cubin without needing a host main.
auto* _anchor = &cutlass::device_kernel<GemmKernel>;


// ===== COMPILED SASS (sm_100a) =====

	.target	sm_100a

	.elftype	@"ET_EXEC"


//--------------------- .note.nv.tkinfo           --------------------------
	.section	.note.nv.tkinfo,"",@"SHT_NOTE"
	.sectionflags	@"SHF_NOTE_NV_TKINFO"
	.tkinfo
        /*0018*/ 	.word	0x00000002
        /*0030*/ 	.string	""
        /*0030*/ 	.string	"ptxas"
        /*0030*/ 	.string	"Cuda compilation tools, release 13.0, V13.0.88"
        /*0030*/ 	.string	"Build cuda_13.0.r13.0/compiler.36424714_0"
        /*0030*/ 	.string	"-arch sm_100a -m 64 "



//--------------------- .note.nv.cuinfo           --------------------------
	.section	.note.nv.cuinfo,"",@"SHT_NOTE"
	.sectionflags	@"SHF_NOTE_NV_CUINFO"
        /*0018*/ 	.short	0x0002
        /*001a*/ 	.short	0x0064
        /*001c*/ 	.short	0x0082
	.zero		2


//--------------------- .nv.info                  --------------------------
	.section	.nv.info,"",@"SHT_CUDA_INFO"
	.align	4


	//----- nvinfo : EIATTR_REGCOUNT
	.align		4
        /*0000*/ 	.byte	0x04, 0x2f
        /*0002*/ 	.short	(.L_19 - .L_18)
	.align		4
.L_18:
        /*0004*/ 	.word	index@(_ZN7cutlass13device_kernelINS_4gemm6kernel13GemmUniversalIN4cute5tupleIJiiiiEEENS1_10collective13CollectiveMmaINS1_35MainloopSm100TmaUmmaWarpSpecializedILi6ELi2ELi2ENS5_IJNS4_1CILi1EEESB_SB_EEEEENS5_IJNSA_ILi128EEENSA_ILi256EEENSA_ILi32EEEEEENS_6half_tENS5_IJlSB_lEEESI_SJ_NS4_8TiledMMAINS4_8MMA_AtomIJNS4_20SM100_MMA_F16BF16_SSISI_SI_fLi128ELi256ELNS4_4UMMA5MajorE0ELSO_0ELNSN_7ScaleInE0ELSP_0EEEEEENS4_6LayoutISC_NS5_IJNSA_ILi0EEEST_ST_EEEEENS5_IJNS4_10UnderscoreESW_SW_EEEEENS4_13SM90_TMA_LOADENS4_14ComposedLayoutINS4_7SwizzleILi2ELi4ELi3EEENS4_18smem_ptr_flag_bitsILi16EEENSS_INS5_IJNSA_ILi8EEESG_EEENS5_IJSG_SB_EEEEEEEvNS4_8identityESZ_S19_vS1A_EENS_8epilogue10collective18CollectiveEpilogueINS1C_23Sm100TmaWarpSpecializedILi4ELi2ELi64ELb1ELb0EEEJSH_NS5_IJNSS_ISE_SB_EENSS_INSA_ILi64EEESB_EEEEESI_SJ_SI_SJ_NS1C_6fusion15FusionCallbacksIS1G_NS1L_17LinearCombinationISI_fSI_fLNS_15FloatRoundStyleE2EEESH_S1K_JEEENS4_5SM1004TMEM4LOAD26SM100_TMEM_LOAD_32dp32b64xESZ_NS10_INS11_ILi3ELi4ELi3EEES14_NSS_INS5_IJS15_S1I_EEENS5_IJS1I_SB_EEEEEEENS4_39AutoVectorizingCopyWithAssumedAlignmentILi128EEENS4_14SM90_TMA_STOREES1Z_S21_S21_EEEvvEEEEvNT_6ParamsE)
        /*0008*/ 	.word	0x000000b9


	//----- nvinfo : EIATTR_FRAME_SIZE
	.align		4
.L_19:
        /*000c*/ 	.byte	0x04, 0x11
        /*000e*/ 	.short	(.L_21 - .L_20)
	.align		4
.L_20:
        /*0010*/ 	.word	index@($__internal_2_$__cuda_sm10x_tcgen05_guardrail_trap_unallocated_columns_being_dealloced)
        /*0014*/ 	.word	0x00000000


	//----- nvinfo : EIATTR_FRAME_SIZE
	.align		4
.L_21:
        /*0018*/ 	.byte	0x04, 0x11
        /*001a*/ 	.short	(.L_23 - .L_22)
	.align		4
.L_22:
        /*001c*/ 	.word	index@($__internal_1_$__cuda_sm10x_tcgen05_guardrail_trap_phase_invalid_during_alloc)
        /*0020*/ 	.word	0x00000000


	//----- nvinfo : EIATTR_FRAME_SIZE
	.align		4
.L_23:
        /*0024*/ 	.byte	0x04, 0x11
        /*0026*/ 	.short	(.L_25 - .L_24)
	.align		4
.L_24:
        /*0028*/ 	.word	index@($__internal_0_$__cuda_sm10x_tcgen05_guardrail_trap_col_being_dealloced_not_returned_by_alloc)
        /*002c*/ 	.word	0x00000000


	//----- nvinfo : EIATTR_FRAME_SIZE
	.align		4
.L_25:
        /*0030*/ 	.byte	0x04, 0x11
        /*0032*/ 	.short	(.L_27 - .L_26)
	.align		4
.L_26:
        /*0034*/ 	.word	index@(_ZN7cutlass13device_kernelINS_4gemm6kernel13GemmUniversalIN4cute5tupleIJiiiiEEENS1_10collective13CollectiveMmaINS1_35MainloopSm100TmaUmmaWarpSpecializedILi6ELi2ELi2ENS5_IJNS4_1CILi1EEESB_SB_EEEEENS5_IJNSA_ILi128EEENSA_ILi256EEENSA_ILi32EEEEEENS_6half_tENS5_IJlSB_lEEESI_SJ_NS4_8TiledMMAINS4_8MMA_AtomIJNS4_20SM100_MMA_F16BF16_SSISI_SI_fLi128ELi256ELNS4_4UMMA5MajorE0ELSO_0ELNSN_7ScaleInE0ELSP_0EEEEEENS4_6LayoutISC_NS5_IJNSA_ILi0EEEST_ST_EEEEENS5_IJNS4_10UnderscoreESW_SW_EEEEENS4_13SM90_TMA_LOADENS4_14ComposedLayoutINS4_7SwizzleILi2ELi4ELi3EEENS4_18smem_ptr_flag_bitsILi16EEENSS_INS5_IJNSA_ILi8EEESG_EEENS5_IJSG_SB_EEEEEEEvNS4_8identityESZ_S19_vS1A_EENS_8epilogue10collective18CollectiveEpilogueINS1C_23Sm100TmaWarpSpecializedILi4ELi2ELi64ELb1ELb0EEEJSH_NS5_IJNSS_ISE_SB_EENSS_INSA_ILi64EEESB_EEEEESI_SJ_SI_SJ_NS1C_6fusion15FusionCallbacksIS1G_NS1L_17LinearCombinationISI_fSI_fLNS_15FloatRoundStyleE2EEESH_S1K_JEEENS4_5SM1004TMEM4LOAD26SM100_TMEM_LOAD_32dp32b64xESZ_NS10_INS11_ILi3ELi4ELi3EEES14_NSS_INS5_IJS15_S1I_EEENS5_IJS1I_SB_EEEEEEENS4_39AutoVectorizingCopyWithAssumedAlignmentILi128EEENS4_14SM90_TMA_STOREES1Z_S21_S21_EEEvvEEEEvNT_6ParamsE)
        /*0038*/ 	.word	0x00000000


	//----- nvinfo : EIATTR_MIN_STACK_SIZE
	.align		4
.L_27:
        /*003c*/ 	.byte	0x04, 0x12
        /*003e*/ 	.short	(.L_29 - .L_28)
	.align		4
.L_28:
        /*0040*/ 	.word	index@(_ZN7cutlass13device_kernelINS_4gemm6kernel13GemmUniversalIN4cute5tupleIJiiiiEEENS1_10collective13CollectiveMmaINS1_35MainloopSm100TmaUmmaWarpSpecializedILi6ELi2ELi2ENS5_IJNS4_1CILi1EEESB_SB_EEEEENS5_IJNSA_ILi128EEENSA_ILi256EEENSA_ILi32EEEEEENS_6half_tENS5_IJlSB_lEEESI_SJ_NS4_8TiledMMAINS4_8MMA_AtomIJNS4_20SM100_MMA_F16BF16_SSISI_SI_fLi128ELi256ELNS4_4UMMA5MajorE0ELSO_0ELNSN_7ScaleInE0ELSP_0EEEEEENS4_6LayoutISC_NS5_IJNSA_ILi0EEEST_ST_EEEEENS5_IJNS4_10UnderscoreESW_SW_EEEEENS4_13SM90_TMA_LOADENS4_14ComposedLayoutINS4_7SwizzleILi2ELi4ELi3EEENS4_18smem_ptr_flag_bitsILi16EEENSS_INS5_IJNSA_ILi8EEESG_EEENS5_IJSG_SB_EEEEEEEvNS4_8identityESZ_S19_vS1A_EENS_8epilogue10collective18CollectiveEpilogueINS1C_23Sm100TmaWarpSpecializedILi4ELi2ELi64ELb1ELb0EEEJSH_NS5_IJNSS_ISE_SB_EENSS_INSA_ILi64EEESB_EEEEESI_SJ_SI_SJ_NS1C_6fusion15FusionCallbacksIS1G_NS1L_17LinearCombinationISI_fSI_fLNS_15FloatRoundStyleE2EEESH_S1K_JEEENS4_5SM1004TMEM4LOAD26SM100_TMEM_LOAD_32dp32b64xESZ_NS10_INS11_ILi3ELi4ELi3EEES14_NSS_INS5_IJS15_S1I_EEENS5_IJS1I_SB_EEEEEEENS4_39AutoVectorizingCopyWithAssumedAlignmentILi128EEENS4_14SM90_TMA_STOREES1Z_S21_S21_EEEvvEEEEvNT_6ParamsE)
        /*0044*/ 	.word	0x00000000
.L_29:


//--------------------- .nv.compat                --------------------------
	.section	.nv.compat,"",@"SHT_CUDA_COMPAT_INFO"
	.align	4
        /*0000*/ 	.byte	0x02, 0x09, 0x01, 0x00, 0x02, 0x02, 0x02, 0x00, 0x02, 0x05, 0x05, 0x00, 0x03, 0x07, 0x01, 0x01
        /*0010*/ 	.byte	0x02, 0x03, 0x01, 0x00, 0x02, 0x06, 0x01, 0x00, 0x04, 0x0b, 0x08, 0x00, 0x09, 0x00, 0x00, 0x00
        /*0020*/ 	.byte	0x00, 0x00, 0x00, 0x00


//--------------------- .nv.info._ZN7cutlass13device_kernelINS_4gemm6kernel13GemmUniversalIN4cute5tupleIJiiiiEEENS1_10collective13CollectiveMmaINS1_35MainloopSm100TmaUmmaWarpSpecializedILi6ELi2ELi2ENS5_IJNS4_1CILi1EEESB_SB_EEEEENS5_IJNSA_ILi128EEENSA_ILi256EEENSA_ILi32EEEEEENS_6half_tENS5_IJlSB_lEEESI_SJ_NS4_8TiledMMAINS4_8MMA_AtomIJNS4_20SM100_MMA_F16BF16_SSISI_SI_fLi128ELi256ELNS4_4UMMA5MajorE0ELSO_0ELNSN_7ScaleInE0ELSP_0EEEEEENS4_6LayoutISC_NS5_IJNSA_ILi0EEEST_ST_EEEEENS5_IJNS4_10UnderscoreESW_SW_EEEEENS4_13SM90_TMA_LOADENS4_14ComposedLayoutINS4_7SwizzleILi2ELi4ELi3EEENS4_18smem_ptr_flag_bitsILi16EEENSS_INS5_IJNSA_ILi8EEESG_EEENS5_IJSG_SB_EEEEEEEvNS4_8identityESZ_S19_vS1A_EENS_8epilogue10collective18CollectiveEpilogueINS1C_23Sm100TmaWarpSpecializedILi4ELi2ELi64ELb1ELb0EEEJSH_NS5_IJNSS_ISE_SB_EENSS_INSA_ILi64EEESB_EEEEESI_SJ_SI_SJ_NS1C_6fusion15FusionCallbacksIS1G_NS1L_17LinearCombinationISI_fSI_fLNS_15FloatRoundStyleE2EEESH_S1K_JEEENS4_5SM1004TMEM4LOAD26SM100_TMEM_LOAD_32dp32b64xESZ_NS10_INS11_ILi3ELi4ELi3EEES14_NSS_INS5_IJS15_S1I_EEENS5_IJS1I_SB_EEEEEEENS4_39AutoVectorizingCopyWithAssumedAlignmentILi128EEENS4_14SM90_TMA_STOREES1Z_S21_S21_EEEvvEEEEvNT_6ParamsE --------------------------
	.section	.nv.info._ZN7cutlass13device_kernelINS_4gemm6kernel13GemmUniversalIN4cute5tupleIJiiiiEEENS1_10collective13CollectiveMmaINS1_35MainloopSm100TmaUmmaWarpSpecializedILi6ELi2ELi2ENS5_IJNS4_1CILi1EEESB_SB_EEEEENS5_IJNSA_ILi128EEENSA_ILi256EEENSA_ILi32EEEEEENS_6half_tENS5_IJlSB_lEEESI_SJ_NS4_8TiledMMAINS4_8MMA_AtomIJNS4_20SM100_MMA_F16BF16_SSISI_SI_fLi128ELi256ELNS4_4UMMA5MajorE0ELSO_0ELNSN_7ScaleInE0ELSP_0EEEEEENS4_6LayoutISC_NS5_IJNSA_ILi0EEEST_ST_EEEEENS5_IJNS4_10UnderscoreESW_SW_EEEEENS4_13SM90_TMA_LOADENS4_14ComposedLayoutINS4_7SwizzleILi2ELi4ELi3EEENS4_18smem_ptr_flag_bitsILi16EEENSS_INS5_IJNSA_ILi8EEESG_EEENS5_IJSG_SB_EEEEEEEvNS4_8identityESZ_S19_vS1A_EENS_8epilogue10collective18CollectiveEpilogueINS1C_23Sm100TmaWarpSpecializedILi4ELi2ELi64ELb1ELb0EEEJSH_NS5_IJNSS_ISE_SB_EENSS_INSA_ILi64EEESB_EEEEESI_SJ_SI_SJ_NS1C_6fusion15FusionCallbacksIS1G_NS1L_17LinearCombinationISI_fSI_fLNS_15FloatRoundStyleE2EEESH_S1K_JEEENS4_5SM1004TMEM4LOAD26SM100_TMEM_LOAD_32dp32b64xESZ_NS10_INS11_ILi3ELi4ELi3EEES14_NSS_INS5_IJS15_S1I_EEENS5_IJS1I_SB_EEEEEEENS4_39AutoVectorizingCopyWithAssumedAlignmentILi128EEENS4_14SM90_TMA_STOREES1Z_S21_S21_EEEvvEEEEvNT_6ParamsE,"",@"SHT_CUDA_INFO"
	.sectionflags	@""
	.align	4


	//----- nvinfo : EIATTR_CUDA_API_VERSION
	.align		4
        /*0000*/ 	.byte	0x04, 0x37
        /*0002*/ 	.short	(.L_31 - .L_30)
.L_30:
        /*0004*/ 	.word	0x00000082


	//----- nvinfo : EIATTR_KPARAM_INFO
	.align		4
.L_31:
        /*0008*/ 	.byte	0x04, 0x17
        /*000a*/ 	.short	(.L_33 - .L_32)
.L_32:
        /*000c*/ 	.word	0x00000000
        /*0010*/ 	.short	0x0000
        /*0012*/ 	.short	0x0000
        /*0014*/ 	.byte	0x00, 0xf0, 0x01, 0x20


	//----- nvinfo : EIATTR_AT_ENTRY_FRAGMENTS
	.align		4
.L_33:
        /*0018*/ 	.byte	0x04, 0x4f
        /*001a*/ 	.short	(.L_35 - .L_34)


	//   ....[0]....
.L_34:
        /*001c*/ 	.word	0x00000006


	//----- nvinfo : EIATTR_RESERVED_SMEM_USED
	.align		4
.L_35:
        /*0020*/ 	.byte	0x01, 0x41
	.zero		2


	//----- nvinfo : EIATTR_SPARSE_MMA_MASK
	.align		4
        /*0024*/ 	.byte	0x03, 0x50
        /*0026*/ 	.short	0x0000


	//----- nvinfo : EIATTR_TCGEN05_1CTA_USED
	.align		4
        /*0028*/ 	.byte	0x01, 0x51
	.zero		2


	//----- nvinfo : EIATTR_MAXREG_COUNT
	.align		4
        /*002c*/ 	.byte	0x03, 0x1b
        /*002e*/ 	.short	0x00ff


	//----- nvinfo : EIATTR_NUM_BARRIERS
	.align		4
        /*0030*/ 	.byte	0x02, 0x4c
        /*0032*/ 	.byte	0x07
	.zero		1


	//----- nvinfo : EIATTR_EXTERNS
	.align		4
        /*0034*/ 	.byte	0x04, 0x0f
        /*0036*/ 	.short	(.L_37 - .L_36)


	//   ....[0]....
	.align		4
.L_36:
        /*0038*/ 	.word	index@(__assertfail)


	//----- nvinfo : EIATTR_MERCURY_ISA_VERSION
	.align		4
.L_37:
        /*003c*/ 	.byte	0x03, 0x5f
        /*003e*/ 	.short	0x0101


	//----- nvinfo : EIATTR_INT_WARP_WIDE_INSTR_OFFSETS
	.align		4
        /*0040*/ 	.byte	0x04, 0x31
        /*0042*/ 	.short	(.L_39 - .L_38)


	//   ....[0]....
.L_38:
        /*0044*/ 	.word	0x00001df0


	//   ....[1]....
        /*0048*/ 	.word	0x00003760


	//   ....[2]....
        /*004c*/ 	.word	0x00003780


	//   ....[3]....
        /*0050*/ 	.word	0x000037b0


	//   ....[4]....
        /*0054*/ 	.word	0x000040f0


	//   ....[5]....
        /*0058*/ 	.word	0x00004160


	//   ....[6]....
        /*005c*/ 	.word	0x00004240


	//   ....[7]....
        /*0060*/ 	.word	0x000042c0


	//   ....[8]....
        /*0064*/ 	.word	0x000043d0


	//   ....[9]....
        /*0068*/ 	.word	0x00004460


	//   ....[10]....
        /*006c*/ 	.word	0x00004640


	//   ....[11]....
        /*0070*/ 	.word	0x000047a0


	//----- nvinfo : EIATTR_COOP_GROUP_MASK_REGIDS
	.align		4
.L_39:
        /*0074*/ 	.byte	0x04, 0x29
        /*0076*/ 	.short	(.L_41 - .L_40)


	//   ....[0]....
.L_40:
        /*0078*/ 	.word	0xffffffff


	//   ....[1]....
        /*007c*/ 	.word	0xffffffff


	//   ....[2]....
        /*0080*/ 	.word	0xffffffff


	//   ....[3]....
        /*0084*/ 	.word	0xffffffff


	//   ....[4]....
        /*0088*/ 	.word	0xffffffff


	//   ....[5]....
        /*008c*/ 	.word	0xffffffff


	//   ....[6]....
        /*0090*/ 	.word	0xffffffff


	//   ....[7]....
        /*0094*/ 	.word	0xffffffff


	//   ....[8]....
        /*0098*/ 	.word	0xffffffff


	//   ....[9]....
        /*009c*/ 	.word	0xffffffff


	//   ....[10]....
        /*00a0*/ 	.word	0xffffffff


	//   ....[11]....
        /*00a4*/ 	.word	0xffffffff


	//   ....[12]....
        /*00a8*/ 	.word	0xffffffff


	//----- nvinfo : EIATTR_COOP_GROUP_INSTR_OFFSETS
	.align		4
.L_41:
        /*00ac*/ 	.byte	0x04, 0x28
        /*00ae*/ 	.short	(.L_43 - .L_42)


	//   ....[0]....
.L_42:
        /*00b0*/ 	.word	0x00000090


	//   ....[1]....
        /*00b4*/ 	.word	0x000004d0


	//   ....[2]....
        /*00b8*/ 	.word	0x00000680


	//   ....[3]....
        /*00bc*/ 	.word	0x00000820


	//   ....[4]....
        /*00c0*/ 	.word	0x00000920


	//   ....[5]....
        /*00c4*/ 	.word	0x00000a90


	//   ....[6]....
        /*00c8*/ 	.word	0x00000bf0


	//   ....[7]....
        /*00cc*/ 	.word	0x00001cd0


	//   ....[8]....
        /*00d0*/ 	.word	0x00002bd0


	//   ....[9]....
        /*00d4*/ 	.word	0x00002de0


	//   ....[10]....
        /*00d8*/ 	.word	0x00002e10


	//   ....[11]....
        /*00dc*/ 	.word	0x00003640


	//   ....[12]....
        /*00e0*/ 	.word	0x00003870


	//----- nvinfo : EIATTR_VRC_CTA_INIT_COUNT
	.align		4
.L_43:
        /*00e4*/ 	.byte	0x02, 0x4a
        /*00e6*/ 	.byte	0x80
	.zero		1


	//----- nvinfo : EIATTR_SYSCALL_OFFSETS
	.align		4
        /*00e8*/ 	.byte	0x04, 0x46
        /*00ea*/ 	.short	(.L_45 - .L_44)


	//   ....[0]....
.L_44:
        /*00ec*/ 	.word	0x00005250


	//   ....[1]....
        /*00f0*/ 	.word	0x00005340


	//   ....[2]....
        /*00f4*/ 	.word	0x00005cb0


	//   ....[3]....
        /*00f8*/ 	.word	0x00007170


	//   ....[4]....
        /*00fc*/ 	.word	0x00008590


	//   ....[5]....
        /*0100*/ 	.word	0x000099a0


	//----- nvinfo : EIATTR_MBARRIER_INSTR_OFFSETS
	.align		4
.L_45:
        /*0104*/ 	.byte	0x04, 0x39
        /*0106*/ 	.short	(.L_47 - .L_46)


	//   ....[0]....
.L_46:
        /*0108*/ 	.word	0x000005b0
        /*010c*/ 	.word	0x000000ff
        /*0110*/ 	.word	0x00000000
        /*0114*/ 	.short	0x0100
        /*0116*/ 	.byte	0x05
	.zero		1


	//   ....[1]....
        /*0118*/ 	.word	0x000005c0
        /*011c*/ 	.word	0x000000ff
        /*0120*/ 	.word	0x00000030
        /*0124*/ 	.short	0x0100
        /*0126*/ 	.byte	0x05
	.zero		1


	//   ....[2]....
        /*0128*/ 	.word	0x000005d0
        /*012c*/ 	.word	0x000000ff
        /*0130*/ 	.word	0x00000008
        /*0134*/ 	.short	0x0100
        /*0136*/ 	.byte	0x05
	.zero		1


	//   ....[3]....
        /*0138*/ 	.word	0x000005e0
        /*013c*/ 	.word	0x000000ff
        /*0140*/ 	.word	0x00000038
        /*0144*/ 	.short	0x0100
        /*0146*/ 	.byte	0x05
	.zero		1


	//   ....[4]....
        /*0148*/ 	.word	0x000005f0
        /*014c*/ 	.word	0x000000ff
        /*0150*/ 	.word	0x00000010
        /*0154*/ 	.short	0x0100
        /*0156*/ 	.byte	0x05
	.zero		1


	//   ....[5]....
        /*0158*/ 	.word	0x00000600
        /*015c*/ 	.word	0x000000ff
        /*0160*/ 	.word	0x00000040
        /*0164*/ 	.short	0x0100
        /*0166*/ 	.byte	0x05
	.zero		1


	//   ....[6]....
        /*0168*/ 	.word	0x00000610
        /*016c*/ 	.word	0x000000ff
        /*0170*/ 	.word	0x00000018
        /*0174*/ 	.short	0x0100
        /*0176*/ 	.byte	0x05
	.zero		1


	//   ....[7]....
        /*0178*/ 	.word	0x00000620
        /*017c*/ 	.word	0x000000ff
        /*0180*/ 	.word	0x00000048
        /*0184*/ 	.short	0x0100
        /*0186*/ 	.byte	0x05
	.zero		1


	//   ....[8]....
        /*0188*/ 	.word	0x00000630
        /*018c*/ 	.word	0x000000ff
        /*0190*/ 	.word	0x00000020
        /*0194*/ 	.short	0x0100
        /*0196*/ 	.byte	0x05
	.zero		1


	//   ....[9]....
        /*0198*/ 	.word	0x00000640
        /*019c*/ 	.word	0x000000ff
        /*01a0*/ 	.word	0x00000050
        /*01a4*/ 	.short	0x0100
        /*01a6*/ 	.byte	0x05
	.zero		1


	//   ....[10]....
        /*01a8*/ 	.word	0x00000650
        /*01ac*/ 	.word	0x000000ff
        /*01b0*/ 	.word	0x00000028
        /*01b4*/ 	.short	0x0100
        /*01b6*/ 	.byte	0x05
	.zero		1


	//   ....[11]....
        /*01b8*/ 	.word	0x00000660
        /*01bc*/ 	.word	0x000000ff
        /*01c0*/ 	.word	0x00000058
        /*01c4*/ 	.short	0x0100
        /*01c6*/ 	.byte	0x05
	.zero		1


	//   ....[12]....
        /*01c8*/ 	.word	0x00000790
        /*01cc*/ 	.word	0x000000ff
        /*01d0*/ 	.word	0x00000060
        /*01d4*/ 	.short	0x0100
        /*01d6*/ 	.byte	0x07
	.zero		1


	//   ....[13]....
        /*01d8*/ 	.word	0x000007a0
        /*01dc*/ 	.word	0x000000ff
        /*01e0*/ 	.word	0x00000080
        /*01e4*/ 	.short	0x0100
        /*01e6*/ 	.byte	0x07
	.zero		1


	//   ....[14]....
        /*01e8*/ 	.word	0x000007b0
        /*01ec*/ 	.word	0x000000ff
        /*01f0*/ 	.word	0x00000068
        /*01f4*/ 	.short	0x0100
        /*01f6*/ 	.byte	0x07
	.zero		1


	//   ....[15]....
        /*01f8*/ 	.word	0x000007c0
        /*01fc*/ 	.word	0x000000ff
        /*0200*/ 	.word	0x00000088
        /*0204*/ 	.short	0x0100
        /*0206*/ 	.byte	0x07
	.zero		1


	//   ....[16]....
        /*0208*/ 	.word	0x000007d0
        /*020c*/ 	.word	0x000000ff
        /*0210*/ 	.word	0x00000070
        /*0214*/ 	.short	0x0100
        /*0216*/ 	.byte	0x07
	.zero		1


	//   ....[17]....
        /*0218*/ 	.word	0x000007e0
        /*021c*/ 	.word	0x000000ff
        /*0220*/ 	.word	0x00000090
        /*0224*/ 	.short	0x0100
        /*0226*/ 	.byte	0x07
	.zero		1


	//   ....[18]....
        /*0228*/ 	.word	0x000007f0
        /*022c*/ 	.word	0x000000ff
        /*0230*/ 	.word	0x00000078
        /*0234*/ 	.short	0x0100
        /*0236*/ 	.byte	0x07
	.zero		1


	//   ....[19]....
        /*0238*/ 	.word	0x00000800
        /*023c*/ 	.word	0x000000ff
        /*0240*/ 	.word	0x00000098
        /*0244*/ 	.short	0x0100
        /*0246*/ 	.byte	0x07
	.zero		1


	//   ....[20]....
        /*0248*/ 	.word	0x000008f0
        /*024c*/ 	.word	0x000000ff
        /*0250*/ 	.word	0x000000a0
        /*0254*/ 	.short	0x0100
        /*0256*/ 	.byte	0x05
	.zero		1


	//   ....[21]....
        /*0258*/ 	.word	0x00000900
        /*025c*/ 	.word	0x000000ff
        /*0260*/ 	.word	0x000000a8
        /*0264*/ 	.short	0x0100
        /*0266*/ 	.byte	0x05
	.zero		1


	//   ....[22]....
        /*0268*/ 	.word	0x00000a40
        /*026c*/ 	.word	0x000000ff
        /*0270*/ 	.word	0x000000b0
        /*0274*/ 	.short	0x0100
        /*0276*/ 	.byte	0x05
	.zero		1


	//   ....[23]....
        /*0278*/ 	.word	0x00000a50
        /*027c*/ 	.word	0x000000ff
        /*0280*/ 	.word	0x000000c0
        /*0284*/ 	.short	0x0100
        /*0286*/ 	.byte	0x05
	.zero		1


	//   ....[24]....
        /*0288*/ 	.word	0x00000a60
        /*028c*/ 	.word	0x000000ff
        /*0290*/ 	.word	0x000000b8
        /*0294*/ 	.short	0x0100
        /*0296*/ 	.byte	0x05
	.zero		1


	//   ....[25]....
        /*0298*/ 	.word	0x00000a70
        /*029c*/ 	.word	0x000000ff
        /*02a0*/ 	.word	0x000000c8
        /*02a4*/ 	.short	0x0100
        /*02a6*/ 	.byte	0x05
	.zero		1


	//   ....[26]....
        /*02a8*/ 	.word	0x00000ba0
        /*02ac*/ 	.word	0x000000ff
        /*02b0*/ 	.word	0x000000d0
        /*02b4*/ 	.short	0x0100
        /*02b6*/ 	.byte	0x07
	.zero		1


	//   ....[27]....
        /*02b8*/ 	.word	0x00000bb0
        /*02bc*/ 	.word	0x000000ff
        /*02c0*/ 	.word	0x000000e0
        /*02c4*/ 	.short	0x0100
        /*02c6*/ 	.byte	0x07
	.zero		1


	//   ....[28]....
        /*02c8*/ 	.word	0x00000bc0
        /*02cc*/ 	.word	0x000000ff
        /*02d0*/ 	.word	0x000000d8
        /*02d4*/ 	.short	0x0100
        /*02d6*/ 	.byte	0x07
	.zero		1


	//   ....[29]....
        /*02d8*/ 	.word	0x00000bd0
        /*02dc*/ 	.word	0x000000ff
        /*02e0*/ 	.word	0x000000e8
        /*02e4*/ 	.short	0x0100
        /*02e6*/ 	.byte	0x07
	.zero		1


	//   ....[30]....
        /*02e8*/ 	.word	0x00000cc0
        /*02ec*/ 	.word	0x000000ff
        /*02f0*/ 	.word	0x000000f0
        /*02f4*/ 	.short	0x0100
        /*02f6*/ 	.byte	0x05
	.zero		1


	//   ....[31]....
        /*02f8*/ 	.word	0x00000cd0
        /*02fc*/ 	.word	0x000000ff
        /*0300*/ 	.word	0x00000100
        /*0304*/ 	.short	0x0100
        /*0306*/ 	.byte	0x05
	.zero		1


	//   ....[32]....
        /*0308*/ 	.word	0x00000ce0
        /*030c*/ 	.word	0x000000ff
        /*0310*/ 	.word	0x000000f8
        /*0314*/ 	.short	0x0100
        /*0316*/ 	.byte	0x05
	.zero		1


	//   ....[33]....
        /*0318*/ 	.word	0x00000cf0
        /*031c*/ 	.word	0x000000ff
        /*0320*/ 	.word	0x00000108
        /*0324*/ 	.short	0x0100
        /*0326*/ 	.byte	0x05
	.zero		1


	//   ....[34]....
        /*0328*/ 	.word	0x000015d0
        /*032c*/ 	.word	0x00000003
        /*0330*/ 	.word	0x00000100
        /*0334*/ 	.short	0x010a
        /*0336*/ 	.byte	0xff
	.zero		1


	//   ....[35]....
        /*0338*/ 	.word	0x00001600
        /*033c*/ 	.word	0x00000003
        /*0340*/ 	.word	0x000000f0
        /*0344*/ 	.short	0x0101
        /*0346*/ 	.byte	0xff
	.zero		1


	//   ....[36]....
        /*0348*/ 	.word	0x000016d0
        /*034c*/ 	.word	0x000000ff
        /*0350*/ 	.word	0x00000030
        /*0354*/ 	.short	0x010a
        /*0356*/ 	.byte	0x08
	.zero		1


	//   ....[37]....
        /*0358*/ 	.word	0x00001770
        /*035c*/ 	.word	0x000000ff
        /*0360*/ 	.word	0x00000030
        /*0364*/ 	.short	0x010a
        /*0366*/ 	.byte	0x21
	.zero		1


	//   ....[38]....
        /*0368*/ 	.word	0x000018c0
        /*036c*/ 	.word	0x000000ff
        /*0370*/ 	.word	0x00000030
        /*0374*/ 	.short	0x010a
        /*0376*/ 	.byte	0x08
	.zero		1


	//   ....[39]....
        /*0378*/ 	.word	0x000019d0
        /*037c*/ 	.word	0x000000ff
        /*0380*/ 	.word	0x000000a8
        /*0384*/ 	.short	0x0101
        /*0386*/ 	.byte	0x04
	.zero		1


	//   ....[40]....
        /*0388*/ 	.word	0x000019f0
        /*038c*/ 	.word	0x000000ff
        /*0390*/ 	.word	0x00000030
        /*0394*/ 	.short	0x010a
        /*0396*/ 	.byte	0x08
	.zero		1


	//   ....[41]....
        /*0398*/ 	.word	0x00001a70
        /*039c*/ 	.word	0x000000ff
        /*03a0*/ 	.word	0x00000030
        /*03a4*/ 	.short	0x010a
        /*03a6*/ 	.byte	0x11
	.zero		1


	//   ....[42]....
        /*03a8*/ 	.word	0x00001bc0
        /*03ac*/ 	.word	0x000000ff
        /*03b0*/ 	.word	0x00000030
        /*03b4*/ 	.short	0x010a
        /*03b6*/ 	.byte	0x08
	.zero		1


	//   ....[43]....
        /*03b8*/ 	.word	0x00001d00
        /*03bc*/ 	.word	0x00000002
        /*03c0*/ 	.word	0x000000b0
        /*03c4*/ 	.short	0x010a
        /*03c6*/ 	.byte	0xff
	.zero		1


	//   ....[44]....
        /*03c8*/ 	.word	0x00001dc0
        /*03cc*/ 	.word	0x00000002
        /*03d0*/ 	.word	0x00000000
        /*03d4*/ 	.short	0x0101
        /*03d6*/ 	.byte	0xff
	.zero		1


	//   ....[45]....
        /*03d8*/ 	.word	0x00002320
        /*03dc*/ 	.word	0x000000ff
        /*03e0*/ 	.word	0x00000000
        /*03e4*/ 	.short	0x010a
        /*03e6*/ 	.byte	0x05
	.zero		1


	//   ....[46]....
        /*03e8*/ 	.word	0x000023b0
        /*03ec*/ 	.word	0x000000ff
        /*03f0*/ 	.word	0x00000000
        /*03f4*/ 	.short	0x010a
        /*03f6*/ 	.byte	0x05
	.zero		1


	//   ....[47]....
        /*03f8*/ 	.word	0x00002440
        /*03fc*/ 	.word	0x000000ff
        /*0400*/ 	.word	0x00000000
        /*0404*/ 	.short	0x010a
        /*0406*/ 	.byte	0x05
	.zero		1


	//   ....[48]....
        /*0408*/ 	.word	0x000024d0
        /*040c*/ 	.word	0x000000ff
        /*0410*/ 	.word	0x00000000
        /*0414*/ 	.short	0x010a
        /*0416*/ 	.byte	0x05
	.zero		1


	//   ....[49]....
        /*0418*/ 	.word	0x00002560
        /*041c*/ 	.word	0x000000ff
        /*0420*/ 	.word	0x00000000
        /*0424*/ 	.short	0x010a
        /*0426*/ 	.byte	0x05
	.zero		1


	//   ....[50]....
        /*0428*/ 	.word	0x00002600
        /*042c*/ 	.word	0x00000000
        /*0430*/ 	.word	0x00000000
        /*0434*/ 	.short	0x010a
        /*0436*/ 	.byte	0xff
	.zero		1


	//   ....[51]....
        /*0438*/ 	.word	0x00002720
        /*043c*/ 	.word	0x00000000
        /*0440*/ 	.word	0x000000f0
        /*0444*/ 	.short	0x010a
        /*0446*/ 	.byte	0xff
	.zero		1


	//   ....[52]....
        /*0448*/ 	.word	0x00002780
        /*044c*/ 	.word	0x00000004
        /*0450*/ 	.word	0x00000000
        /*0454*/ 	.short	0x0101
        /*0456*/ 	.byte	0xff
	.zero		1


	//   ....[53]....
        /*0458*/ 	.word	0x000027a0
        /*045c*/ 	.word	0x000000ff
        /*0460*/ 	.word	0x000000c0
        /*0464*/ 	.short	0x010a
        /*0466*/ 	.byte	0x05
	.zero		1


	//   ....[54]....
        /*0468*/ 	.word	0x000028c0
        /*046c*/ 	.word	0x00000000
        /*0470*/ 	.word	0x000000b0
        /*0474*/ 	.short	0x010a
        /*0476*/ 	.byte	0xff
	.zero		1


	//   ....[55]....
        /*0478*/ 	.word	0x000029d0
        /*047c*/ 	.word	0x00000000
        /*0480*/ 	.word	0x00000000
        /*0484*/ 	.short	0x0101
        /*0486*/ 	.byte	0xff
	.zero		1


	//   ....[56]....
        /*0488*/ 	.word	0x00002a60
        /*048c*/ 	.word	0x000000ff
        /*0490*/ 	.word	0x000000c0
        /*0494*/ 	.short	0x0106
        /*0496*/ 	.byte	0x05
	.zero		1


	//   ....[57]....
        /*0498*/ 	.word	0x00002a80
        /*049c*/ 	.word	0x000000ff
        /*04a0*/ 	.word	0x000000c0
        /*04a4*/ 	.short	0x010a
        /*04a6*/ 	.byte	0x05
	.zero		1


	//   ....[58]....
        /*04a8*/ 	.word	0x00002b10
        /*04ac*/ 	.word	0x000000ff
        /*04b0*/ 	.word	0x000000c0
        /*04b4*/ 	.short	0x0106
        /*04b6*/ 	.byte	0x04
	.zero		1


	//   ....[59]....
        /*04b8*/ 	.word	0x00002b50
        /*04bc*/ 	.word	0x00000000
        /*04c0*/ 	.word	0x000000c0
        /*04c4*/ 	.short	0x010a
        /*04c6*/ 	.byte	0xff
	.zero		1


	//   ....[60]....
        /*04c8*/ 	.word	0x00003050
        /*04cc*/ 	.word	0x00000000
        /*04d0*/ 	.word	0x000000b0
        /*04d4*/ 	.short	0x010a
        /*04d6*/ 	.byte	0xff
	.zero		1


	//   ....[61]....
        /*04d8*/ 	.word	0x00003160
        /*04dc*/ 	.word	0x00000003
        /*04e0*/ 	.word	0x00000000
        /*04e4*/ 	.short	0x0101
        /*04e6*/ 	.byte	0xff
	.zero		1


	//   ....[62]....
        /*04e8*/ 	.word	0x00003170
        /*04ec*/ 	.word	0x000000ff
        /*04f0*/ 	.word	0x00000000
        /*04f4*/ 	.short	0x010a
        /*04f6*/ 	.byte	0x04
	.zero		1


	//   ....[63]....
        /*04f8*/ 	.word	0x00003190
        /*04fc*/ 	.word	0x000000ff
        /*0500*/ 	.word	0x000000e0
        /*0504*/ 	.short	0x010a
        /*0506*/ 	.byte	0x08
	.zero		1


	//   ....[64]....
        /*0508*/ 	.word	0x00003260
        /*050c*/ 	.word	0x000000ff
        /*0510*/ 	.word	0x00000000
        /*0514*/ 	.short	0x010a
        /*0516*/ 	.byte	0x07
	.zero		1


	//   ....[65]....
        /*0518*/ 	.word	0x000033a0
        /*051c*/ 	.word	0x000000ff
        /*0520*/ 	.word	0x00000000
        /*0524*/ 	.short	0x010a
        /*0526*/ 	.byte	0x04
	.zero		1


	//   ....[66]....
        /*0528*/ 	.word	0x00003590
        /*052c*/ 	.word	0x000000ff
        /*0530*/ 	.word	0x00000000
        /*0534*/ 	.short	0x010a
        /*0536*/ 	.byte	0x05
	.zero		1


	//   ....[67]....
        /*0538*/ 	.word	0x00003620
        /*053c*/ 	.word	0x000000ff
        /*0540*/ 	.word	0x00000000
        /*0544*/ 	.short	0x010a
        /*0546*/ 	.byte	0x07
	.zero		1


	//   ....[68]....
        /*0548*/ 	.word	0x00003aa0
        /*054c*/ 	.word	0x00000000
        /*0550*/ 	.word	0x000000b0
        /*0554*/ 	.short	0x010a
        /*0556*/ 	.byte	0xff
	.zero		1


	//   ....[69]....
        /*0558*/ 	.word	0x00003b60
        /*055c*/ 	.word	0x00000000
        /*0560*/ 	.word	0x00000000
        /*0564*/ 	.short	0x0101
        /*0566*/ 	.byte	0xff
	.zero		1


	//   ....[70]....
        /*0568*/ 	.word	0x00003e80
        /*056c*/ 	.word	0x000000ff
        /*0570*/ 	.word	0x000000a8
        /*0574*/ 	.short	0x010a
        /*0576*/ 	.byte	0x07
	.zero		1


	//   ....[71]....
        /*0578*/ 	.word	0x00004070
        /*057c*/ 	.word	0x000000ff
        /*0580*/ 	.word	0x00000080
        /*0584*/ 	.short	0x010a
        /*0586*/ 	.byte	0x07
	.zero		1


	//   ....[72]....
        /*0588*/ 	.word	0x000041e0
        /*058c*/ 	.word	0x000000ff
        /*0590*/ 	.word	0x00000060
        /*0594*/ 	.short	0x010b
        /*0596*/ 	.byte	0x07
	.zero		1


	//   ....[73]....
        /*0598*/ 	.word	0x000041f0
        /*059c*/ 	.word	0x000000ff
        /*05a0*/ 	.word	0x00000000
        /*05a4*/ 	.short	0x0101
        /*05a6*/ 	.byte	0x08
	.zero		1


	//   ....[74]....
        /*05a8*/ 	.word	0x00004210
        /*05ac*/ 	.word	0x000000ff
        /*05b0*/ 	.word	0x00000088
        /*05b4*/ 	.short	0x010a
        /*05b6*/ 	.byte	0x07
	.zero		1


	//   ....[75]....
        /*05b8*/ 	.word	0x00004370
        /*05bc*/ 	.word	0x000000ff
        /*05c0*/ 	.word	0x00000068
        /*05c4*/ 	.short	0x010b
        /*05c6*/ 	.byte	0x07
	.zero		1


	//   ....[76]....
        /*05c8*/ 	.word	0x00004380
        /*05cc*/ 	.word	0x000000ff
        /*05d0*/ 	.word	0x00000000
        /*05d4*/ 	.short	0x0101
        /*05d6*/ 	.byte	0x08
	.zero		1


	//   ....[77]....
        /*05d8*/ 	.word	0x00004390
        /*05dc*/ 	.word	0x000000ff
        /*05e0*/ 	.word	0x00000090
        /*05e4*/ 	.short	0x010a
        /*05e6*/ 	.byte	0x07
	.zero		1


	//   ....[78]....
        /*05e8*/ 	.word	0x00004530
        /*05ec*/ 	.word	0x000000ff
        /*05f0*/ 	.word	0x00000070
        /*05f4*/ 	.short	0x010b
        /*05f6*/ 	.byte	0x07
	.zero		1


	//   ....[79]....
        /*05f8*/ 	.word	0x000045a0
        /*05fc*/ 	.word	0x000000ff
        /*0600*/ 	.word	0x00000000
        /*0604*/ 	.short	0x0101
        /*0606*/ 	.byte	0x08
	.zero		1


	//   ....[80]....
        /*0608*/ 	.word	0x000045d0
        /*060c*/ 	.word	0x000000ff
        /*0610*/ 	.word	0x00000098
        /*0614*/ 	.short	0x010a
        /*0616*/ 	.byte	0x07
	.zero		1


	//   ....[81]....
        /*0618*/ 	.word	0x000047e0
        /*061c*/ 	.word	0x000000ff
        /*0620*/ 	.word	0x00000078
        /*0624*/ 	.short	0x010b
        /*0626*/ 	.byte	0x07
	.zero		1


	//   ....[82]....
        /*0628*/ 	.word	0x00004800
        /*062c*/ 	.word	0x000000ff
        /*0630*/ 	.word	0x00000000
        /*0634*/ 	.short	0x0101
        /*0636*/ 	.byte	0x0d
	.zero		1


	//   ....[83]....
        /*0638*/ 	.word	0x00004830
        /*063c*/ 	.word	0x000000ff
        /*0640*/ 	.word	0x00000080
        /*0644*/ 	.short	0x010a
        /*0646*/ 	.byte	0x07
	.zero		1


	//   ....[84]....
        /*0648*/ 	.word	0x00004850
        /*064c*/ 	.word	0x000000ff
        /*0650*/ 	.word	0x00000088
        /*0654*/ 	.short	0x010a
        /*0656*/ 	.byte	0x07
	.zero		1


	//   ....[85]....
        /*0658*/ 	.word	0x00004870
        /*065c*/ 	.word	0x000000ff
        /*0660*/ 	.word	0x00000090
        /*0664*/ 	.short	0x010a
        /*0666*/ 	.byte	0x07
	.zero		1


	//   ....[86]....
        /*0668*/ 	.word	0x000048b0
        /*066c*/ 	.word	0x00000000
        /*0670*/ 	.word	0x00000098
        /*0674*/ 	.short	0x010a
        /*0676*/ 	.byte	0xff
	.zero		1


	//   ....[87]....
        /*0678*/ 	.word	0x00004c10
        /*067c*/ 	.word	0x00000000
        /*0680*/ 	.word	0x000000b0
        /*0684*/ 	.short	0x010a
        /*0686*/ 	.byte	0xff
	.zero		1


	//   ....[88]....
        /*0688*/ 	.word	0x00004d20
        /*068c*/ 	.word	0x00000000
        /*0690*/ 	.word	0x00000000
        /*0694*/ 	.short	0x0101
        /*0696*/ 	.byte	0xff
	.zero		1


	//   ....[89]....
        /*0698*/ 	.word	0x000057d0
        /*069c*/ 	.word	0x000000ff
        /*06a0*/ 	.word	0x00000060
        /*06a4*/ 	.short	0x010a
        /*06a6*/ 	.byte	0x30
	.zero		1


	//   ....[90]....
        /*06a8*/ 	.word	0x00005890
        /*06ac*/ 	.word	0x00000057
        /*06b0*/ 	.word	0x000000d0
        /*06b4*/ 	.short	0x010a
        /*06b6*/ 	.byte	0xff
	.zero		1


	//   ....[91]....
        /*06b8*/ 	.word	0x000059c0
        /*06bc*/ 	.word	0x000000ff
        /*06c0*/ 	.word	0x00000060
        /*06c4*/ 	.short	0x010a
        /*06c6*/ 	.byte	0x30
	.zero		1


	//   ....[92]....
        /*06c8*/ 	.word	0x00005b90
        /*06cc*/ 	.word	0x00000057
        /*06d0*/ 	.word	0x000000d0
        /*06d4*/ 	.short	0x010a
        /*06d6*/ 	.byte	0xff
	.zero		1


	//   ....[93]....
        /*06d8*/ 	.word	0x00006e10
        /*06dc*/ 	.word	0x00000000
        /*06e0*/ 	.word	0x00000000
        /*06e4*/ 	.short	0x0101
        /*06e6*/ 	.byte	0xff
	.zero		1


	//   ....[94]....
        /*06e8*/ 	.word	0x00006e20
        /*06ec*/ 	.word	0x00000003
        /*06f0*/ 	.word	0x00000060
        /*06f4*/ 	.short	0x010a
        /*06f6*/ 	.byte	0xff
	.zero		1


	//   ....[95]....
        /*06f8*/ 	.word	0x00006f00
        /*06fc*/ 	.word	0x00000003
        /*0700*/ 	.word	0x00000060
        /*0704*/ 	.short	0x010a
        /*0706*/ 	.byte	0xff
	.zero		1


	//   ....[96]....
        /*0708*/ 	.word	0x00008230
        /*070c*/ 	.word	0x00000055
        /*0710*/ 	.word	0x00000000
        /*0714*/ 	.short	0x0101
        /*0716*/ 	.byte	0xff
	.zero		1


	//   ....[97]....
        /*0718*/ 	.word	0x00008250
        /*071c*/ 	.word	0x00000000
        /*0720*/ 	.word	0x00000060
        /*0724*/ 	.short	0x010a
        /*0726*/ 	.byte	0xff
	.zero		1


	//   ....[98]....
        /*0728*/ 	.word	0x00008320
        /*072c*/ 	.word	0x00000000
        /*0730*/ 	.word	0x00000060
        /*0734*/ 	.short	0x010a
        /*0736*/ 	.byte	0xff
	.zero		1


	//   ....[99]....
        /*0738*/ 	.word	0x00009650
        /*073c*/ 	.word	0x00000054
        /*0740*/ 	.word	0x00000000
        /*0744*/ 	.short	0x0101
        /*0746*/ 	.byte	0xff
	.zero		1


	//   ....[100]....
        /*0748*/ 	.word	0x00009670
        /*074c*/ 	.word	0x00000003
        /*0750*/ 	.word	0x00000060
        /*0754*/ 	.short	0x010a
        /*0756*/ 	.byte	0xff
	.zero		1


	//   ....[101]....
        /*0758*/ 	.word	0x00009740
        /*075c*/ 	.word	0x00000003
        /*0760*/ 	.word	0x00000060
        /*0764*/ 	.short	0x010a
        /*0766*/ 	.byte	0xff
	.zero		1


	//   ....[102]....
        /*0768*/ 	.word	0x00009b00
        /*076c*/ 	.word	0x000000ff
        /*0770*/ 	.word	0x00000000
        /*0774*/ 	.short	0x0101
        /*0776*/ 	.byte	0x05
	.zero		1


	//   ....[103]....
        /*0778*/ 	.word	0x0000aac0
        /*077c*/ 	.word	0x00000000
        /*0780*/ 	.word	0x00000000
        /*0784*/ 	.short	0x0101
        /*0786*/ 	.byte	0xff
	.zero		1


	//   ....[104]....
        /*0788*/ 	.word	0x0000ad30
        /*078c*/ 	.word	0x000000ff
        /*0790*/ 	.word	0x00000000
        /*0794*/ 	.short	0x0101
        /*0796*/ 	.byte	0x04
	.zero		1


	//   ....[105]....
        /*0798*/ 	.word	0x0000ad50
        /*079c*/ 	.word	0x00000003
        /*07a0*/ 	.word	0x00000100
        /*07a4*/ 	.short	0x010a
        /*07a6*/ 	.byte	0xff
	.zero		1


	//   ....[106]....
        /*07a8*/ 	.word	0x0000adb0
        /*07ac*/ 	.word	0x00000002
        /*07b0*/ 	.word	0x00000030
        /*07b4*/ 	.short	0x010a
        /*07b6*/ 	.byte	0xff
	.zero		1


	//   ....[107]....
        /*07b8*/ 	.word	0x0000ae10
        /*07bc*/ 	.word	0x00000002
        /*07c0*/ 	.word	0x00000030
        /*07c4*/ 	.short	0x010a
        /*07c6*/ 	.byte	0xff
	.zero		1


	//   ....[108]....
        /*07c8*/ 	.word	0x0000ae60
        /*07cc*/ 	.word	0x00000002
        /*07d0*/ 	.word	0x000000b0
        /*07d4*/ 	.short	0x010a
        /*07d6*/ 	.byte	0xff
	.zero		1


	//   ....[109]....
        /*07d8*/ 	.word	0x0000aec0
        /*07dc*/ 	.word	0x00000000
        /*07e0*/ 	.word	0x00000000
        /*07e4*/ 	.short	0x010a
        /*07e6*/ 	.byte	0xff
	.zero		1


	//   ....[110]....
        /*07e8*/ 	.word	0x0000af20
        /*07ec*/ 	.word	0x00000000
        /*07f0*/ 	.word	0x00000000
        /*07f4*/ 	.short	0x010a
        /*07f6*/ 	.byte	0xff
	.zero		1


	//   ....[111]....
        /*07f8*/ 	.word	0x0000af80
        /*07fc*/ 	.word	0x00000000
        /*0800*/ 	.word	0x00000000
        /*0804*/ 	.short	0x010a
        /*0806*/ 	.byte	0xff
	.zero		1


	//   ....[112]....
        /*0808*/ 	.word	0x0000afe0
        /*080c*/ 	.word	0x00000000
        /*0810*/ 	.word	0x00000000
        /*0814*/ 	.short	0x010a
        /*0816*/ 	.byte	0xff
	.zero		1


	//   ....[113]....
        /*0818*/ 	.word	0x0000b040
        /*081c*/ 	.word	0x00000000
        /*0820*/ 	.word	0x00000000
        /*0824*/ 	.short	0x010a
        /*0826*/ 	.byte	0xff
	.zero		1


	//   ....[114]....
        /*0828*/ 	.word	0x0000b090
        /*082c*/ 	.word	0x00000000
        /*0830*/ 	.word	0x000000f0
        /*0834*/ 	.short	0x010a
        /*0836*/ 	.byte	0xff
	.zero		1


	//   ....[115]....
        /*0838*/ 	.word	0x0000b0f0
        /*083c*/ 	.word	0x00000000
        /*0840*/ 	.word	0x000000c0
        /*0844*/ 	.short	0x010a
        /*0846*/ 	.byte	0xff
	.zero		1


	//   ....[116]....
        /*0848*/ 	.word	0x0000b140
        /*084c*/ 	.word	0x00000000
        /*0850*/ 	.word	0x000000b0
        /*0854*/ 	.short	0x010a
        /*0856*/ 	.byte	0xff
	.zero		1


	//   ....[117]....
        /*0858*/ 	.word	0x0000b1a0
        /*085c*/ 	.word	0x00000000
        /*0860*/ 	.word	0x000000c0
        /*0864*/ 	.short	0x010a
        /*0866*/ 	.byte	0xff
	.zero		1


	//   ....[118]....
        /*0868*/ 	.word	0x0000b1f0
        /*086c*/ 	.word	0x00000000
        /*0870*/ 	.word	0x000000b0
        /*0874*/ 	.short	0x010a
        /*0876*/ 	.byte	0xff
	.zero		1


	//   ....[119]....
        /*0878*/ 	.word	0x0000b250
        /*087c*/ 	.word	0x00000003
        /*0880*/ 	.word	0x000000e0
        /*0884*/ 	.short	0x010a
        /*0886*/ 	.byte	0xff
	.zero		1


	//   ....[120]....
        /*0888*/ 	.word	0x0000b2b0
        /*088c*/ 	.word	0x00000000
        /*0890*/ 	.word	0x00000000
        /*0894*/ 	.short	0x010a
        /*0896*/ 	.byte	0xff
	.zero		1


	//   ....[121]....
        /*0898*/ 	.word	0x0000b310
        /*089c*/ 	.word	0x00000000
        /*08a0*/ 	.word	0x00000000
        /*08a4*/ 	.short	0x010a
        /*08a6*/ 	.byte	0xff
	.zero		1


	//   ....[122]....
        /*08a8*/ 	.word	0x0000b370
        /*08ac*/ 	.word	0x00000000
        /*08b0*/ 	.word	0x00000000
        /*08b4*/ 	.short	0x010a
        /*08b6*/ 	.byte	0xff
	.zero		1


	//   ....[123]....
        /*08b8*/ 	.word	0x0000b3c0
        /*08bc*/ 	.word	0x00000000
        /*08c0*/ 	.word	0x000000b0
        /*08c4*/ 	.short	0x010a
        /*08c6*/ 	.byte	0xff
	.zero		1


	//   ....[124]....
        /*08c8*/ 	.word	0x0000b420
        /*08cc*/ 	.word	0x00000000
        /*08d0*/ 	.word	0x000000a8
        /*08d4*/ 	.short	0x010a
        /*08d6*/ 	.byte	0xff
	.zero		1


	//   ....[125]....
        /*08d8*/ 	.word	0x0000b480
        /*08dc*/ 	.word	0x00000003
        /*08e0*/ 	.word	0x00000080
        /*08e4*/ 	.short	0x010a
        /*08e6*/ 	.byte	0xff
	.zero		1


	//   ....[126]....
        /*08e8*/ 	.word	0x0000b4e0
        /*08ec*/ 	.word	0x00000003
        /*08f0*/ 	.word	0x00000088
        /*08f4*/ 	.short	0x010a
        /*08f6*/ 	.byte	0xff
	.zero		1


	//   ....[127]....
        /*08f8*/ 	.word	0x0000b540
        /*08fc*/ 	.word	0x00000003
        /*0900*/ 	.word	0x00000090
        /*0904*/ 	.short	0x010a
        /*0906*/ 	.byte	0xff
	.zero		1


	//   ....[128]....
        /*0908*/ 	.word	0x0000b5a0
        /*090c*/ 	.word	0x00000003
        /*0910*/ 	.word	0x00000098
        /*0914*/ 	.short	0x010a
        /*0916*/ 	.byte	0xff
	.zero		1


	//   ....[129]....
        /*0918*/ 	.word	0x0000b600
        /*091c*/ 	.word	0x00000000
        /*0920*/ 	.word	0x00000080
        /*0924*/ 	.short	0x010a
        /*0926*/ 	.byte	0xff
	.zero		1


	//   ....[130]....
        /*0928*/ 	.word	0x0000b660
        /*092c*/ 	.word	0x00000000
        /*0930*/ 	.word	0x00000088
        /*0934*/ 	.short	0x010a
        /*0936*/ 	.byte	0xff
	.zero		1


	//   ....[131]....
        /*0938*/ 	.word	0x0000b6c0
        /*093c*/ 	.word	0x00000000
        /*0940*/ 	.word	0x00000090
        /*0944*/ 	.short	0x010a
        /*0946*/ 	.byte	0xff
	.zero		1


	//   ....[132]....
        /*0948*/ 	.word	0x0000b710
        /*094c*/ 	.word	0x00000000
        /*0950*/ 	.word	0x000000b0
        /*0954*/ 	.short	0x010a
        /*0956*/ 	.byte	0xff
	.zero		1


	//   ....[133]....
        /*0958*/ 	.word	0x0000b770
        /*095c*/ 	.word	0x00000003
        /*0960*/ 	.word	0x00000060
        /*0964*/ 	.short	0x010a
        /*0966*/ 	.byte	0xff
	.zero		1


	//   ....[134]....
        /*0968*/ 	.word	0x0000b7c0
        /*096c*/ 	.word	0x00000057
        /*0970*/ 	.word	0x000000d0
        /*0974*/ 	.short	0x010a
        /*0976*/ 	.byte	0xff
	.zero		1


	//   ....[135]....
        /*0978*/ 	.word	0x0000b810
        /*097c*/ 	.word	0x00000003
        /*0980*/ 	.word	0x00000060
        /*0984*/ 	.short	0x010a
        /*0986*/ 	.byte	0xff
	.zero		1


	//   ....[136]....
        /*0988*/ 	.word	0x0000b860
        /*098c*/ 	.word	0x00000000
        /*0990*/ 	.word	0x00000060
        /*0994*/ 	.short	0x010a
        /*0996*/ 	.byte	0xff
	.zero		1


	//   ....[137]....
        /*0998*/ 	.word	0x0000b8b0
        /*099c*/ 	.word	0x00000003
        /*09a0*/ 	.word	0x00000060
        /*09a4*/ 	.short	0x010a
        /*09a6*/ 	.byte	0xff
	.zero		1


	//----- nvinfo : EIATTR_NUM_MBARRIERS
	.align		4
.L_47:
        /*09a8*/ 	.byte	0x03, 0x38
        /*09aa*/ 	.short	0x0022


	//----- nvinfo : EIATTR_EXIT_INSTR_OFFSETS
	.align		4
        /*09ac*/ 	.byte	0x04, 0x1c
        /*09ae*/ 	.short	(.L_49 - .L_48)


	//   ....[0]....
.L_48:
        /*09b0*/ 	.word	0x00002630


	//   ....[1]....
        /*09b4*/ 	.word	0x00002b20


	//   ....[2]....
        /*09b8*/ 	.word	0x00002b80


	//   ....[3]....
        /*09bc*/ 	.word	0x00003880


	//   ....[4]....
        /*09c0*/ 	.word	0x000048e0


	//   ....[5]....
        /*09c4*/ 	.word	0x00004920


	//   ....[6]....
        /*09c8*/ 	.word	0x0000ac20


	//   ....[7]....
        /*09cc*/ 	.word	0x0000aca0


	//   ....[8]....
        /*09d0*/ 	.word	0x0000acd0


	//   ....[9]....
        /*09d4*/ 	.word	0x0000ad40


	//----- nvinfo : EIATTR_MAX_THREADS
	.align		4
.L_49:
        /*09d8*/ 	.byte	0x04, 0x05
        /*09da*/ 	.short	(.L_51 - .L_50)
.L_50:
        /*09dc*/ 	.word	0x00000100
        /*09e0*/ 	.word	0x00000001
        /*09e4*/ 	.word	0x00000001


	//----- nvinfo : EIATTR_CRS_STACK_SIZE
	.align		4
.L_51:
        /*09e8*/ 	.byte	0x04, 0x1e
        /*09ea*/ 	.short	(.L_53 - .L_52)
.L_52:
        /*09ec*/ 	.word	0x00000000


	//----- nvinfo : EIATTR_CBANK_PARAM_SIZE
	.align		4
.L_53:
        /*09f0*/ 	.byte	0x03, 0x19
        /*09f2*/ 	.short	0x0800


	//----- nvinfo : EIATTR_PARAM_CBANK
	.align		4
        /*09f4*/ 	.byte	0x04, 0x0a
        /*09f6*/ 	.short	(.L_55 - .L_54)
	.align		4
.L_54:
        /*09f8*/ 	.word	index@(.nv.constant0._ZN7cutlass13device_kernelINS_4gemm6kernel13GemmUniversalIN4cute5tupleIJiiiiEEENS1_10collective13CollectiveMmaINS1_35MainloopSm100TmaUmmaWarpSpecializedILi6ELi2ELi2ENS5_IJNS4_1CILi1EEESB_SB_EEEEENS5_IJNSA_ILi128EEENSA_ILi256EEENSA_ILi32EEEEEENS_6half_tENS5_IJlSB_lEEESI_SJ_NS4_8TiledMMAINS4_8MMA_AtomIJNS4_20SM100_MMA_F16BF16_SSISI_SI_fLi128ELi256ELNS4_4UMMA5MajorE0ELSO_0ELNSN_7ScaleInE0ELSP_0EEEEEENS4_6LayoutISC_NS5_IJNSA_ILi0EEEST_ST_EEEEENS5_IJNS4_10UnderscoreESW_SW_EEEEENS4_13SM90_TMA_LOADENS4_14ComposedLayoutINS4_7SwizzleILi2ELi4ELi3EEENS4_18smem_ptr_flag_bitsILi16EEENSS_INS5_IJNSA_ILi8EEESG_EEENS5_IJSG_SB_EEEEEEEvNS4_8identityESZ_S19_vS1A_EENS_8epilogue10collective18CollectiveEpilogueINS1C_23Sm100TmaWarpSpecializedILi4ELi2ELi64ELb1ELb0EEEJSH_NS5_IJNSS_ISE_SB_EENSS_INSA_ILi64EEESB_EEEEESI_SJ_SI_SJ_NS1C_6fusion15FusionCallbacksIS1G_NS1L_17LinearCombinationISI_fSI_fLNS_15FloatRoundStyleE2EEESH_S1K_JEEENS4_5SM1004TMEM4LOAD26SM100_TMEM_LOAD_32dp32b64xESZ_NS10_INS11_ILi3ELi4ELi3EEES14_NSS_INS5_IJS15_S1I_EEENS5_IJS1I_SB_EEEEEEENS4_39AutoVectorizingCopyWithAssumedAlignmentILi128EEENS4_14SM90_TMA_STOREES1Z_S21_S21_EEEvvEEEEvNT_6ParamsE)
        /*09fc*/ 	.short	0x0380
        /*09fe*/ 	.short	0x0800


	//----- nvinfo : EIATTR_SW_WAR
	.align		4
.L_55:
        /*0a00*/ 	.byte	0x04, 0x36
        /*0a02*/ 	.short	(.L_57 - .L_56)
.L_56:
        /*0a04*/ 	.word	0x00000008
.L_57:


//--------------------- .nv.callgraph             --------------------------
	.section	.nv.callgraph,"",@"SHT_CUDA_CALLGRAPH"
	.align	4
	.sectionentsize	8
	.align		4
        /*0000*/ 	.word	0x00000000
	.align		4
        /*0004*/ 	.word	0xffffffff
	.align		4
        /*0008*/ 	.word	index@(_ZN7cutlass13device_kernelINS_4gemm6kernel13GemmUniversalIN4cute5tupleIJiiiiEEENS1_10collective13CollectiveMmaINS1_35MainloopSm100TmaUmmaWarpSpecializedILi6ELi2ELi2ENS5_IJNS4_1CILi1EEESB_SB_EEEEENS5_IJNSA_ILi128EEENSA_ILi256EEENSA_ILi32EEEEEENS_6half_tENS5_IJlSB_lEEESI_SJ_NS4_8TiledMMAINS4_8MMA_AtomIJNS4_20SM100_MMA_F16BF16_SSISI_SI_fLi128ELi256ELNS4_4UMMA5MajorE0ELSO_0ELNSN_7ScaleInE0ELSP_0EEEEEENS4_6LayoutISC_NS5_IJNSA_ILi0EEEST_ST_EEEEENS5_IJNS4_10UnderscoreESW_SW_EEEEENS4_13SM90_TMA_LOADENS4_14ComposedLayoutINS4_7SwizzleILi2ELi4ELi3EEENS4_18smem_ptr_flag_bitsILi16EEENSS_INS5_IJNSA_ILi8EEESG_EEENS5_IJSG_SB_EEEEEEEvNS4_8identityESZ_S19_vS1A_EENS_8epilogue10collective18CollectiveEpilogueINS1C_23Sm100TmaWarpSpecializedILi4ELi2ELi64ELb1ELb0EEEJSH_NS5_IJNSS_ISE_SB_EENSS_INSA_ILi64EEESB_EEEEESI_SJ_SI_SJ_NS1C_6fusion15FusionCallbacksIS1G_NS1L_17LinearCombinationISI_fSI_fLNS_15FloatRoundStyleE2EEESH_S1K_JEEENS4_5SM1004TMEM4LOAD26SM100_TMEM_LOAD_32dp32b64xESZ_NS10_INS11_ILi3ELi4ELi3EEES14_NSS_INS5_IJS15_S1I_EEENS5_IJS1I_SB_EEEEEEENS4_39AutoVectorizingCopyWithAssumedAlignmentILi128EEENS4_14SM90_TMA_STOREES1Z_S21_S21_EEEvvEEEEvNT_6ParamsE)
	.align		4
        /*000c*/ 	.word	index@(__assertfail)
	.align		4
        /*0010*/ 	.word	0x00000000
	.align		4
        /*0014*/ 	.word	0xfffffffe
	.align		4
        /*0018*/ 	.word	0x00000000
	.align		4
        /*001c*/ 	.word	0xfffffffd
	.align		4
        /*0020*/ 	.word	0x00000000
	.align		4
        /*0024*/ 	.word	0xfffffffc


//--------------------- .nv.constant4             --------------------------
	.section	.nv.constant4,"a",@progbits
	.align	8
	.align		8
.nv.constant4:
        /*0000*/ 	.dword	__assertfail
	.align		8
        /*0008*/ 	.dword	__unnamed_1
	.align		8
        /*0010*/ 	.dword	__unnamed_2
	.align		8
        /*0018*/ 	.dword	_ZN40_INTERNAL_db63a4c4_4_k_cu_7aca0f9d_304684cuda3std3__45__cpo5beginE
	.align		8
        /*0020*/ 	.dword	_ZN40_INTERNAL_db63a4c4_4_k_cu_7aca0f9d_304684cuda3std3__45__cpo3endE
	.align		8
        /*0028*/ 	.dword	_ZN40_INTERNAL_db63a4c4_4_k_cu_7aca0f9d_304684cuda3std3__45__cpo6cbeginE
	.align		8
        /*0030*/ 	.dword	_ZN40_INTERNAL_db63a4c4_4_k_cu_7aca0f9d_304684cuda3std3__45__cpo4cendE
	.align		8
        /*0038*/ 	.dword	_ZN40_INTERNAL_db63a4c4_4_k_cu_7aca0f9d_304684cuda3std3__442_GLOBAL__N__db63a4c4_4_k_cu_7aca0f9d_304686ignoreE
	.align		8
        /*0040*/ 	.dword	_ZN40_INTERNAL_db63a4c4_4_k_cu_7aca0f9d_304684cuda3std3__419piecewise_constructE
	.align		8
        /*0048*/ 	.dword	_ZN40_INTERNAL_db63a4c4_4_k_cu_7aca0f9d_304684cuda3std3__48in_placeE
	.align		8
        /*0050*/ 	.dword	_ZN40_INTERNAL_db63a4c4_4_k_cu_7aca0f9d_304684cuda3std6ranges3__45__cpo4swapE
	.align		8
        /*0058*/ 	.dword	_ZN40_INTERNAL_db63a4c4_4_k_cu_7aca0f9d_304684cuda3std6ranges3__45__cpo9iter_moveE
	.align		8
        /*0060*/ 	.dword	_ZN40_INTERNAL_db63a4c4_4_k_cu_7aca0f9d_304684cute7productE
	.align		8
        /*0068*/ 	.dword	_ZN40_INTERNAL_db63a4c4_4_k_cu_7aca0f9d_304684cute1_E
	.align		8
        /*0070*/ 	.dword	$str$25
	.align		8
        /*0078*/ 	.dword	$str$26
	.align		8
        /*0080*/ 	.dword	$str$27
	.align		8
        /*0088*/ 	.dword	$str$28


//--------------------- .text._ZN7cutlass13device_kernelINS_4gemm6kernel13GemmUniversalIN4cute5tupleIJiiiiEEENS1_10collective13CollectiveMmaINS1_35MainloopSm100TmaUmmaWarpSpecializedILi6ELi2ELi2ENS5_IJNS4_1CILi1EEESB_SB_EEEEENS5_IJNSA_ILi128EEENSA_ILi256EEENSA_ILi32EEEEEENS_6half_tENS5_IJlSB_lEEESI_SJ_NS4_8TiledMMAINS4_8MMA_AtomIJNS4_20SM100_MMA_F16BF16_SSISI_SI_fLi128ELi256ELNS4_4UMMA5MajorE0ELSO_0ELNSN_7ScaleInE0ELSP_0EEEEEENS4_6LayoutISC_NS5_IJNSA_ILi0EEEST_ST_EEEEENS5_IJNS4_10UnderscoreESW_SW_EEEEENS4_13SM90_TMA_LOADENS4_14ComposedLayoutINS4_7SwizzleILi2ELi4ELi3EEENS4_18smem_ptr_flag_bitsILi16EEENSS_INS5_IJNSA_ILi8EEESG_EEENS5_IJSG_SB_EEEEEEEvNS4_8identityESZ_S19_vS1A_EENS_8epilogue10collective18CollectiveEpilogueINS1C_23Sm100TmaWarpSpecializedILi4ELi2ELi64ELb1ELb0EEEJSH_NS5_IJNSS_ISE_SB_EENSS_INSA_ILi64EEESB_EEEEESI_SJ_SI_SJ_NS1C_6fusion15FusionCallbacksIS1G_NS1L_17LinearCombinationISI_fSI_fLNS_15FloatRoundStyleE2EEESH_S1K_JEEENS4_5SM1004TMEM4LOAD26SM100_TMEM_LOAD_32dp32b64xESZ_NS10_INS11_ILi3ELi4ELi3EEES14_NSS_INS5_IJS15_S1I_EEENS5_IJS1I_SB_EEEEEEENS4_39AutoVectorizingCopyWithAssumedAlignmentILi128EEENS4_14SM90_TMA_STOREES1Z_S21_S21_EEEvvEEEEvNT_6ParamsE --------------------------
	.section	.text._ZN7cutlass13device_kernelINS_4gemm6kernel13GemmUniversalIN4cute5tupleIJiiiiEEENS1_10collective13CollectiveMmaINS1_35MainloopSm100TmaUmmaWarpSpecializedILi6ELi2ELi2ENS5_IJNS4_1CILi1EEESB_SB_EEEEENS5_IJNSA_ILi128EEENSA_ILi256EEENSA_ILi32EEEEEENS_6half_tENS5_IJlSB_lEEESI_SJ_NS4_8TiledMMAINS4_8MMA_AtomIJNS4_20SM100_MMA_F16BF16_SSISI_SI_fLi128ELi256ELNS4_4UMMA5MajorE0ELSO_0ELNSN_7ScaleInE0ELSP_0EEEEEENS4_6LayoutISC_NS5_IJNSA_ILi0EEEST_ST_EEEEENS5_IJNS4_10UnderscoreESW_SW_EEEEENS4_13SM90_TMA_LOADENS4_14ComposedLayoutINS4_7SwizzleILi2ELi4ELi3EEENS4_18smem_ptr_flag_bitsILi16EEENSS_INS5_IJNSA_ILi8EEESG_EEENS5_IJSG_SB_EEEEEEEvNS4_8identityESZ_S19_vS1A_EENS_8epilogue10collective18CollectiveEpilogueINS1C_23Sm100TmaWarpSpecializedILi4ELi2ELi64ELb1ELb0EEEJSH_NS5_IJNSS_ISE_SB_EENSS_INSA_ILi64EEESB_EEEEESI_SJ_SI_SJ_NS1C_6fusion15FusionCallbacksIS1G_NS1L_17LinearCombinationISI_fSI_fLNS_15FloatRoundStyleE2EEESH_S1K_JEEENS4_5SM1004TMEM4LOAD26SM100_TMEM_LOAD_32dp32b64xESZ_NS10_INS11_ILi3ELi4ELi3EEES14_NSS_INS5_IJS15_S1I_EEENS5_IJS1I_SB_EEEEEEENS4_39AutoVectorizingCopyWithAssumedAlignmentILi128EEENS4_14SM90_TMA_STOREES1Z_S21_S21_EEEvvEEEEvNT_6ParamsE,"ax",@progbits
	.align	128
.text._ZN7cutlass13device_kernelINS_4gemm6kernel13GemmUniversalIN4cute5tupleIJiiiiEEENS1_10collective13CollectiveMmaINS1_35MainloopSm100TmaUmmaWarpSpecializedILi6ELi2ELi2ENS5_IJNS4_1CILi1EEESB_SB_EEEEENS5_IJNSA_ILi128EEENSA_ILi256EEENSA_ILi32EEEEEENS_6half_tENS5_IJlSB_lEEESI_SJ_NS4_8TiledMMAINS4_8MMA_AtomIJNS4_20SM100_MMA_F16BF16_SSISI_SI_fLi128ELi256ELNS4_4UMMA5MajorE0ELSO_0ELNSN_7ScaleInE0ELSP_0EEEEEENS4_6LayoutISC_NS5_IJNSA_ILi0EEEST_ST_EEEEENS5_IJNS4_10UnderscoreESW_SW_EEEEENS4_13SM90_TMA_LOADENS4_14ComposedLayoutINS4_7SwizzleILi2ELi4ELi3EEENS4_18smem_ptr_flag_bitsILi16EEENSS_INS5_IJNSA_ILi8EEESG_EEENS5_IJSG_SB_EEEEEEEvNS4_8identityESZ_S19_vS1A_EENS_8epilogue10collective18CollectiveEpilogueINS1C_23Sm100TmaWarpSpecializedILi4ELi2ELi64ELb1ELb0EEEJSH_NS5_IJNSS_ISE_SB_EENSS_INSA_ILi64EEESB_EEEEESI_SJ_SI_SJ_NS1C_6fusion15FusionCallbacksIS1G_NS1L_17LinearCombinationISI_fSI_fLNS_15FloatRoundStyleE2EEESH_S1K_JEEENS4_5SM1004TMEM4LOAD26SM100_TMEM_LOAD_32dp32b64xESZ_NS10_INS11_ILi3ELi4ELi3EEES14_NSS_INS5_IJS15_S1I_EEENS5_IJS1I_SB_EEEEEEENS4_39AutoVectorizingCopyWithAssumedAlignmentILi128EEENS4_14SM90_TMA_STOREES1Z_S21_S21_EEEvvEEEEvNT_6ParamsE:
        .type           _ZN7cutlass13device_kernelINS_4gemm6kernel13GemmUniversalIN4cute5tupleIJiiiiEEENS1_10collective13CollectiveMmaINS1_35MainloopSm100TmaUmmaWarpSpecializedILi6ELi2ELi2ENS5_IJNS4_1CILi1EEESB_SB_EEEEENS5_IJNSA_ILi128EEENSA_ILi256EEENSA_ILi32EEEEEENS_6half_tENS5_IJlSB_lEEESI_SJ_NS4_8TiledMMAINS4_8MMA_AtomIJNS4_20SM100_MMA_F16BF16_SSISI_SI_fLi128ELi256ELNS4_4UMMA5MajorE0ELSO_0ELNSN_7ScaleInE0ELSP_0EEEEEENS4_6LayoutISC_NS5_IJNSA_ILi0EEEST_ST_EEEEENS5_IJNS4_10UnderscoreESW_SW_EEEEENS4_13SM90_TMA_LOADENS4_14ComposedLayoutINS4_7SwizzleILi2ELi4ELi3EEENS4_18smem_ptr_flag_bitsILi16EEENSS_INS5_IJNSA_ILi8EEESG_EEENS5_IJSG_SB_EEEEEEEvNS4_8identityESZ_S19_vS1A_EENS_8epilogue10collective18CollectiveEpilogueINS1C_23Sm100TmaWarpSpecializedILi4ELi2ELi64ELb1ELb0EEEJSH_NS5_IJNSS_ISE_SB_EENSS_INSA_ILi64EEESB_EEEEESI_SJ_SI_SJ_NS1C_6fusion15FusionCallbacksIS1G_NS1L_17LinearCombinationISI_fSI_fLNS_15FloatRoundStyleE2EEESH_S1K_JEEENS4_5SM1004TMEM4LOAD26SM100_TMEM_LOAD_32dp32b64xESZ_NS10_INS11_ILi3ELi4ELi3EEES14_NSS_INS5_IJS15_S1I_EEENS5_IJS1I_SB_EEEEEEENS4_39AutoVectorizingCopyWithAssumedAlignmentILi128EEENS4_14SM90_TMA_STOREES1Z_S21_S21_EEEvvEEEEvNT_6ParamsE,@function
        .size           _ZN7cutlass13device_kernelINS_4gemm6kernel13GemmUniversalIN4cute5tupleIJiiiiEEENS1_10collective13CollectiveMmaINS1_35MainloopSm100TmaUmmaWarpSpecializedILi6ELi2ELi2ENS5_IJNS4_1CILi1EEESB_SB_EEEEENS5_IJNSA_ILi128EEENSA_ILi256EEENSA_ILi32EEEEEENS_6half_tENS5_IJlSB_lEEESI_SJ_NS4_8TiledMMAINS4_8MMA_AtomIJNS4_20SM100_MMA_F16BF16_SSISI_SI_fLi128ELi256ELNS4_4UMMA5MajorE0ELSO_0ELNSN_7ScaleInE0ELSP_0EEEEEENS4_6LayoutISC_NS5_IJNSA_ILi0EEEST_ST_EEEEENS5_IJNS4_10UnderscoreESW_SW_EEEEENS4_13SM90_TMA_LOADENS4_14ComposedLayoutINS4_7SwizzleILi2ELi4ELi3EEENS4_18smem_ptr_flag_bitsILi16EEENSS_INS5_IJNSA_ILi8EEESG_EEENS5_IJSG_SB_EEEEEEEvNS4_8identityESZ_S19_vS1A_EENS_8epilogue10collective18CollectiveEpilogueINS1C_23Sm100TmaWarpSpecializedILi4ELi2ELi64ELb1ELb0EEEJSH_NS5_IJNSS_ISE_SB_EENSS_INSA_ILi64EEESB_EEEEESI_SJ_SI_SJ_NS1C_6fusion15FusionCallbacksIS1G_NS1L_17LinearCombinationISI_fSI_fLNS_15FloatRoundStyleE2EEESH_S1K_JEEENS4_5SM1004TMEM4LOAD26SM100_TMEM_LOAD_32dp32b64xESZ_NS10_INS11_ILi3ELi4ELi3EEES14_NSS_INS5_IJS15_S1I_EEENS5_IJS1I_SB_EEEEEEENS4_39AutoVectorizingCopyWithAssumedAlignmentILi128EEENS4_14SM90_TMA_STOREES1Z_S21_S21_EEEvvEEEEvNT_6ParamsE,(.L_x_176 - _ZN7cutlass13device_kernelINS_4gemm6kernel13GemmUniversalIN4cute5tupleIJiiiiEEENS1_10collective13CollectiveMmaINS1_35MainloopSm100TmaUmmaWarpSpecializedILi6ELi2ELi2ENS5_IJNS4_1CILi1EEESB_SB_EEEEENS5_IJNSA_ILi128EEENSA_ILi256EEENSA_ILi32EEEEEENS_6half_tENS5_IJlSB_lEEESI_SJ_NS4_8TiledMMAINS4_8MMA_AtomIJNS4_20SM100_MMA_F16BF16_SSISI_SI_fLi128ELi256ELNS4_4UMMA5MajorE0ELSO_0ELNSN_7ScaleInE0ELSP_0EEEEEENS4_6LayoutISC_NS5_IJNSA_ILi0EEEST_ST_EEEEENS5_IJNS4_10UnderscoreESW_SW_EEEEENS4_13SM90_TMA_LOADENS4_14ComposedLayoutINS4_7SwizzleILi2ELi4ELi3EEENS4_18smem_ptr_flag_bitsILi16EEENSS_INS5_IJNSA_ILi8EEESG_EEENS5_IJSG_SB_EEEEEEEvNS4_8identityESZ_S19_vS1A_EENS_8epilogue10collective18CollectiveEpilogueINS1C_23Sm100TmaWarpSpecializedILi4ELi2ELi64ELb1ELb0EEEJSH_NS5_IJNSS_ISE_SB_EENSS_INSA_ILi64EEESB_EEEEESI_SJ_SI_SJ_NS1C_6fusion15FusionCallbacksIS1G_NS1L_17LinearCombinationISI_fSI_fLNS_15FloatRoundStyleE2EEESH_S1K_JEEENS4_5SM1004TMEM4LOAD26SM100_TMEM_LOAD_32dp32b64xESZ_NS10_INS11_ILi3ELi4ELi3EEES14_NSS_INS5_IJS15_S1I_EEENS5_IJS1I_SB_EEEEEEENS4_39AutoVectorizingCopyWithAssumedAlignmentILi128EEENS4_14SM90_TMA_STOREES1Z_S21_S21_EEEvvEEEEvNT_6ParamsE)
        .other          _ZN7cutlass13device_kernelINS_4gemm6kernel13GemmUniversalIN4cute5tupleIJiiiiEEENS1_10collective13CollectiveMmaINS1_35MainloopSm100TmaUmmaWarpSpecializedILi6ELi2ELi2ENS5_IJNS4_1CILi1EEESB_SB_EEEEENS5_IJNSA_ILi128EEENSA_ILi256EEENSA_ILi32EEEEEENS_6half_tENS5_IJlSB_lEEESI_SJ_NS4_8TiledMMAINS4_8MMA_AtomIJNS4_20SM100_MMA_F16BF16_SSISI_SI_fLi128ELi256ELNS4_4UMMA5MajorE0ELSO_0ELNSN_7ScaleInE0ELSP_0EEEEEENS4_6LayoutISC_NS5_IJNSA_ILi0EEEST_ST_EEEEENS5_IJNS4_10UnderscoreESW_SW_EEEEENS4_13SM90_TMA_LOADENS4_14ComposedLayoutINS4_7SwizzleILi2ELi4ELi3EEENS4_18smem_ptr_flag_bitsILi16EEENSS_INS5_IJNSA_ILi8EEESG_EEENS5_IJSG_SB_EEEEEEEvNS4_8identityESZ_S19_vS1A_EENS_8epilogue10collective18CollectiveEpilogueINS1C_23Sm100TmaWarpSpecializedILi4ELi2ELi64ELb1ELb0EEEJSH_NS5_IJNSS_ISE_SB_EENSS_INSA_ILi64EEESB_EEEEESI_SJ_SI_SJ_NS1C_6fusion15FusionCallbacksIS1G_NS1L_17LinearCombinationISI_fSI_fLNS_15FloatRoundStyleE2EEESH_S1K_JEEENS4_5SM1004TMEM4LOAD26SM100_TMEM_LOAD_32dp32b64xESZ_NS10_INS11_ILi3ELi4ELi3EEES14_NSS_INS5_IJS15_S1I_EEENS5_IJS1I_SB_EEEEEEENS4_39AutoVectorizingCopyWithAssumedAlignmentILi128EEENS4_14SM90_TMA_STOREES1Z_S21_S21_EEEvvEEEEvNT_6ParamsE,@"STO_CUDA_ENTRY STV_DEFAULT"
_ZN7cutlass13device_kernelINS_4gemm6kernel13GemmUniversalIN4cute5tupleIJiiiiEEENS1_10collective13CollectiveMmaINS1_35MainloopSm100TmaUmmaWarpSpecializedILi6ELi2ELi2ENS5_IJNS4_1CILi1EEESB_SB_EEEEENS5_IJNSA_ILi128EEENSA_ILi256EEENSA_ILi32EEEEEENS_6half_tENS5_IJlSB_lEEESI_SJ_NS4_8TiledMMAINS4_8MMA_AtomIJNS4_20SM100_MMA_F16BF16_SSISI_SI_fLi128ELi256ELNS4_4UMMA5MajorE0ELSO_0ELNSN_7ScaleInE0ELSP_0EEEEEENS4_6LayoutISC_NS5_IJNSA_ILi0EEEST_ST_EEEEENS5_IJNS4_10UnderscoreESW_SW_EEEEENS4_13SM90_TMA_LOADENS4_14ComposedLayoutINS4_7SwizzleILi2ELi4ELi3EEENS4_18smem_ptr_flag_bitsILi16EEENSS_INS5_IJNSA_ILi8EEESG_EEENS5_IJSG_SB_EEEEEEEvNS4_8identityESZ_S19_vS1A_EENS_8epilogue10collective18CollectiveEpilogueINS1C_23Sm100TmaWarpSpecializedILi4ELi2ELi64ELb1ELb0EEEJSH_NS5_IJNSS_ISE_SB_EENSS_INSA_ILi64EEESB_EEEEESI_SJ_SI_SJ_NS1C_6fusion15FusionCallbacksIS1G_NS1L_17LinearCombinationISI_fSI_fLNS_15FloatRoundStyleE2EEESH_S1K_JEEENS4_5SM1004TMEM4LOAD26SM100_TMEM_LOAD_32dp32b64xESZ_NS10_INS11_ILi3ELi4ELi3EEES14_NSS_INS5_IJS15_S1I_EEENS5_IJS1I_SB_EEEEEEENS4_39AutoVectorizingCopyWithAssumedAlignmentILi128EEENS4_14SM90_TMA_STOREES1Z_S21_S21_EEEvvEEEEvNT_6ParamsE:
[----:B------:R-:W1:Y:S01]  /*0000*/  LDC R1, c[0x0][0x37c] ;  /* 0x0000df00ff017b82 */ /* 0x000e620000000800 */
[----:B------:R-:W2:Y:S01]  /*0010*/  S2R R170, SR_TID.X ;  /* 0x0000000000aa7919 */ /* 0x000ea20000002100 */
[----:B------:R-:W3:Y:S01]  /*0020*/  LDCU.64 UR4, c[0x0][0x890] ;  /* 0x00011200ff0477ac */ /* 0x000ee20008000a00 */
[----:B------:R-:W-:Y:S02]  /*0030*/  PRMT R155, RZ, 0x7610, R155 ;  /* 0x00007610ff9b7816 */ /* 0x000fe4000000009b */
[----:B------:R-:W-:Y:S01]  /*0040*/  ELECT P5, URZ, PT ;  /* 0x0000000000ff782f */ /* 0x000fe200038a0000 */
[----:B------:R-:W4:Y:S01]  /*0050*/  LDCU.64 UR46, c[0x0][0x358] ;  /* 0x00006b00ff2e77ac */ /* 0x000f220008000a00 */
[----:B---3--:R-:W-:-:S04]  /*0060*/  UISETP.NE.U32.AND UP0, UPT, UR4, URZ, UPT ;  /* 0x000000ff0400728c */ /* 0x008fc8000bf05070 */
[----:B------:R-:W-:Y:S01]  /*0070*/  UISETP.NE.AND.EX UP0, UPT, UR5, URZ, UPT, UP0 ;  /* 0x000000ff0500728c */ /* 0x000fe2000bf05300 */
[----:B--2---:R-:W-:-:S05]  /*0080*/  SHF.R.U32.HI R162, RZ, 0x5, R170 ;  /* 0x00000005ffa27819 */ /* 0x004fca00000116aa */
[----:B------:R-:W2:Y:S02]  /*0090*/  SHFL.IDX PT, R0, R162, RZ, 0x1f ;  /* 0x00001fffa2007589 */ /* 0x000ea400000e0000 */
[----:B--2---:R-:W-:Y:S01]  /*00a0*/  R2UR UR8, R0 ;  /* 0x00000000000872ca */ /* 0x004fe200000e0000 */
[----:B-1--4-:R-:W-:-:S14]  /*00b0*/  BRA.U UP0, `(.L_x_0) ;  /* 0x00000001002c7547 */ /* 0x012fdc000b800000 */
[----:B------:R-:W1:Y:S02]  /*00c0*/  LDCU.64 UR6, c[0x0][0x888] ;  /* 0x00011100ff0677ac */ /* 0x000e640008000a00 */
[----:B-1----:R-:W-:-:S04]  /*00d0*/  UISETP.NE.U32.AND UP0, UPT, UR6, URZ, UPT ;  /* 0x000000ff0600728c */ /* 0x002fc8000bf05070 */
[----:B------:R-:W-:-:S09]  /*00e0*/  UISETP.NE.AND.EX UP0, UPT, UR7, URZ, UPT, UP0 ;  /* 0x000000ff0700728c */ /* 0x000fd2000bf05300 */
[----:B------:R-:W-:Y:S05]  /*00f0*/  BRA.U !UP0, `(.L_x_1) ;  /* 0x0000000108107547 */ /* 0x000fea000b800000 */
[----:B------:R-:W1:Y:S02]  /*0100*/  LDC.64 R2, c[0x0][0x888] ;  /* 0x00022200ff027b82 */ /* 0x000e640000000a00 */
[----:B-1----:R1:W5:Y:S01]  /*0110*/  LDG.E R81, desc[UR46][R2.64] ;  /* 0x0000002e02517981 */ /* 0x002362000c1e1900 */
[----:B------:R-:W-:Y:S01]  /*0120*/  HFMA2 R155, -RZ, RZ, 0, 5.9604644775390625e-08 ;  /* 0x00000001ff9b7431 */ /* 0x000fe200000001ff */
[----:B------:R-:W-:Y:S05]  /*0130*/  BRA `(.L_x_0) ;  /* 0x00000000000c7947 */ /* 0x000fea0003800000 */
.L_x_1:
[----:B------:R-:W1:Y:S01]  /*0140*/  LDCU UR6, c[0x0][0x880] ;  /* 0x00011000ff0677ac */ /* 0x000e620008000800 */
[----:B------:R-:W-:Y:S01]  /*0150*/  HFMA2 R155, -RZ, RZ, 0, 5.9604644775390625e-08 ;  /* 0x00000001ff9b7431 */ /* 0x000fe200000001ff */
[----:B-1----:R-:W-:-:S07]  /*0160*/  MOV R81, UR6 ;  /* 0x0000000600517c02 */ /* 0x002fce0008000f00 */
.L_x_0:
[----:B------:R-:W2:Y:S02]  /*0170*/  LDCU.64 UR6, c[0x0][0x8b0] ;  /* 0x00011600ff0677ac */ /* 0x000ea40008000a00 */
[----:B--2---:R-:W-:-:S04]  /*0180*/  UISETP.NE.U32.AND UP0, UPT, UR6, URZ, UPT ;  /* 0x000000ff0600728c */ /* 0x004fc8000bf05070 */
[----:B------:R-:W-:-:S09]  /*0190*/  UISETP.NE.AND.EX UP0, UPT, UR7, URZ, UPT, UP0 ;  /* 0x000000ff0700728c */ /* 0x000fd2000bf05300 */
[----:B------:R-:W-:Y:S05]  /*01a0*/  BRA.U UP0, `(.L_x_2) ;  /* 0x0000000100247547 */ /* 0x000fea000b800000 */
[----:B------:R-:W2:Y:S02]  /*01b0*/  LDCU.64 UR6, c[0x0][0x8a8] ;  /* 0x00011500ff0677ac */ /* 0x000ea40008000a00 */
[----:B--2---:R-:W-:-:S04]  /*01c0*/  UISETP.NE.U32.AND UP0, UPT, UR6, URZ, UPT ;  /* 0x000000ff0600728c */ /* 0x004fc8000bf05070 */
[----:B------:R-:W-:-:S09]  /*01d0*/  UISETP.NE.AND.EX UP0, UPT, UR7, URZ, UPT, UP0 ;  /* 0x000000ff0700728c */ /* 0x000fd2000bf05300 */
[----:B------:R-:W-:Y:S05]  /*01e0*/  BRA.U !UP0, `(.L_x_3) ;  /* 0x00000001080c7547 */ /* 0x000fea000b800000 */
[----:B------:R-:W2:Y:S02]  /*01f0*/  LDC.64 R78, c[0x0][0x8a8] ;  /* 0x00022a00ff4e7b82 */ /* 0x000ea40000000a00 */
[----:B--2---:R2:W5:Y:S01]  /*0200*/  LDG.E R78, desc[UR46][R78.64] ;  /* 0x0000002e4e4e7981 */ /* 0x004562000c1e1900 */
[----:B------:R-:W-:Y:S05]  /*0210*/  BRA `(.L_x_2) ;  /* 0x0000000000087947 */ /* 0x000fea0003800000 */
.L_x_3:
[----:B------:R-:W2:Y:S02]  /*0220*/  LDCU UR6, c[0x0][0x8a0] ;  /* 0x00011400ff0677ac */ /* 0x000ea40008000800 */
[----:B--2---:R-:W-:Y:S02]  /*0230*/  MOV R78, UR6 ;  /* 0x00000006004e7c02 */ /* 0x004fe40008000f00 */
.L_x_2:
[----:B------:R-:W-:Y:S01]  /*0240*/  IMAD.U32 R0, RZ, RZ, UR8 ;  /* 0x00000008ff007e24 */ /* 0x000fe2000f8e00ff */
[----:B------:R-:W-:Y:S04]  /*0250*/  BSSY.RECONVERGENT B0, `(.L_x_4) ;  /* 0x000000c000007945 */ /* 0x000fe80003800200 */
[C---:B------:R-:W-:Y:S02]  /*0260*/  ISETP.NE.OR P1, PT, R0.reuse, 0x1, !P5 ;  /* 0x000000010000780c */ /* 0x040fe40006f25670 */
[----:B------:R-:W-:-:S11]  /*0270*/  ISETP.NE.OR P0, PT, R0, 0x3, !P5 ;  /* 0x000000030000780c */ /* 0x000fd60006f05670 */
[----:B------:R-:W-:Y:S05]  /*0280*/  @P1 BRA `(.L_x_5) ;  /* 0x0000000000201947 */ /* 0x000fea0003800000 */
[----:B------:R-:W3:Y:S02]  /*0290*/  LDCU.64 UR6, c[0x0][0x348] ;  /* 0x00006900ff0677ac */ /* 0x000ee40008000a00 */
[----:B---3--:R-:W-:Y:S02]  /*02a0*/  UIADD3 UR10, UP1, UPT, UR6, 0x80, URZ ;  /* 0x00000080060a7890 */ /* 0x008fe4000ff3e0ff */
[----:B------:R-:W-:Y:S02]  /*02b0*/  UIADD3 UR6, UP0, UPT, UR6, 0x180, URZ ;  /* 0x0000018006067890 */ /* 0x000fe4000ff1e0ff */
[----:B------:R-:W-:Y:S02]  /*02c0*/  UIADD3.X UR11, UPT, UPT, URZ, UR7, URZ, UP1, !UPT ;  /* 0x00000007ff0b7290 */ /* 0x000fe40008ffe4ff */
[----:B------:R-:W-:-:S07]  /*02d0*/  UIADD3.X UR7, UPT, UPT, URZ, UR7, URZ, UP0, !UPT ;  /* 0x00000007ff077290 */ /* 0x000fce00087fe4ff */
[----:B------:R3:W-:Y:S02]  /*02e0*/  UTMACCTL.PF [UR10] ;  /* 0x000000000a0079b9 */ /* 0x0007e40008040000 */
[----:B------:R3:W-:Y:S02]  /*02f0*/  UTMACCTL.PF [UR6] ;  /* 0x00000000060079b9 */ /* 0x0007e40008040000 */
[----:B---3--:R-:W-:Y:S01]  /*0300*/  NOP ;  /* 0x0000000000007918 */ /* 0x008fe20000000000 */
.L_x_5:
[----:B------:R-:W-:Y:S05]  /*0310*/  BSYNC.RECONVERGENT B0 ;  /* 0x0000000000007941 */ /* 0x000fea0003800200 */
.L_x_4:
[----:B------:R-:W-:Y:S04]  /*0320*/  BSSY.RECONVERGENT B0, `(.L_x_6) ;  /* 0x000000a000007945 */ /* 0x000fe80003800200 */
        /* <DEDUP_REMOVED lines=9> */
.L_x_7:
[----:B------:R-:W-:Y:S05]  /*03c0*/  BSYNC.RECONVERGENT B0 ;  /* 0x0000000000007941 */ /* 0x000fea0003800200 */
.L_x_6:
[----:B------:R-:W3:Y:S01]  /*03d0*/  LDCU.64 UR6, c[0x0][0x888] ;  /* 0x00011100ff0677ac */ /* 0x000ee20008000a00 */
[----:B------:R-:W-:Y:S02]  /*03e0*/  UISETP.EQ.U32.AND UP1, UPT, UR4, URZ, UPT ;  /* 0x000000ff0400728c */ /* 0x000fe4000bf22070 */
[----:B------:R-:W-:Y:S02]  /*03f0*/  UPLOP3.LUT UP2, UPT, UPT, UPT, UPT, 0x80, 0x8 ;  /* 0x000000000008789c */ /* 0x000fe40003f4f070 */
[----:B---3--:R-:W-:-:S04]  /*0400*/  UISETP.NE.U32.AND UP0, UPT, UR6, URZ, UPT ;  /* 0x000000ff0600728c */ /* 0x008fc8000bf05070 */
[----:B------:R-:W-:-:S04]  /*0410*/  UISETP.NE.AND.EX UP0, UPT, UR7, URZ, UPT, UP0 ;  /* 0x000000ff0700728c */ /* 0x000fc8000bf05300 */
[----:B------:R-:W-:-:S04]  /*0420*/  UISETP.EQ.OR.EX UP3, UPT, UR5, URZ, !UP0, UP1 ;  /* 0x000000ff0500728c */ /* 0x000fc8000c762710 */
[----:B------:R-:W-:-:S05]  /*0430*/  UP2UR UR50, UPR, URZ, 0x8 ;  /* 0x00000008ff327883 */ /* 0x000fca0008000000 */
[----:B------:R-:W-:Y:S07]  /*0440*/  BRA.U !UP3, `(.L_x_8) ;  /* 0x000000010b207547 */ /* 0x000fee000b800000 */
[----:B------:R-:W-:Y:S01]  /*0450*/  UISETP.NE.U32.AND UP2, UPT, UR4, URZ, UPT ;  /* 0x000000ff0400728c */ /* 0x000fe2000bf45070 */
[----:B-----5:R-:W-:Y:S01]  /*0460*/  FSETP.NEU.AND P0, PT, R81, RZ, PT ;  /* 0x000000ff5100720b */ /* 0x020fe20003f0d000 */
[----:B------:R-:W-:Y:S02]  /*0470*/  USEL UR4, URZ, 0xffffffff, UP0 ;  /* 0xffffffffff047887 */ /* 0x000fe40008000000 */
[----:B------:R-:W-:-:S10]  /*0480*/  UISETP.NE.AND.EX UP2, UPT, UR5, URZ, UPT, UP2 ;  /* 0x000000ff0500728c */ /* 0x000fd4000bf45320 */
[----:B------:R-:W-:Y:S01]  /*0490*/  VOTEU.ANY UP1, P0 ;  /* 0x0000000000ff7886 */ /* 0x000fe20000020100 */
[----:B------:R-:W-:-:S04]  /*04a0*/  @!UP2 USEL UR4, URZ, 0xffffffff, UP1 ;  /* 0xffffffffff04a887 */ /* 0x000fc80008800000 */
[----:B------:R-:W-:-:S04]  /*04b0*/  ULOP3.LUT UR4, UR4, 0x1, URZ, 0xc0, !UPT ;  /* 0x0000000104047892 */ /* 0x000fc8000f8ec0ff */
[----:B------:R-:W-:-:S11]  /*04c0*/  UISETP.NE.U32.AND UP2, UPT, UR4, 0x1, UPT ;  /* 0x000000010400788c */ /* 0x000fd6000bf45070 */
.L_x_8:
[----:B-1----:R-:W1:Y:S01]  /*04d0*/  SHFL.IDX PT, R2, R162, RZ, 0x1f ;  /* 0x00001fffa2027589 */ /* 0x002e6200000e0000 */
[----:B------:R-:W-:-:S04]  /*04e0*/  UISETP.NE.AND UP1, UPT, UR8, 0x2, UPT ;  /* 0x000000020800788c */ /* 0x000fc8000bf25270 */
[----:B------:R-:W-:Y:S01]  /*04f0*/  USEL UR6, URZ, 0x1, UP1 ;  /* 0x00000001ff067887 */ /* 0x000fe20008800000 */
[----:B-1----:R-:W-:-:S13]  /*0500*/  ISETP.NE.AND P0, PT, R2, RZ, PT ;  /* 0x000000ff0200720c */ /* 0x002fda0003f05270 */
[----:B------:R-:W-:Y:S05]  /*0510*/  @P0 BRA `(.L_x_9) ;  /* 0x0000000000580947 */ /* 0x000fea0003800000 */
[----:B------:R-:W1:Y:S01]  /*0520*/  S2UR UR5, SR_CgaCtaId ;  /* 0x00000000000579c3 */ /* 0x000e620000008800 */
[----:B------:R-:W-:Y:S01]  /*0530*/  UMOV UR7, 0x400 ;  /* 0x0000040000077882 */ /* 0x000fe20000000000 */
[----:B------:R-:W-:Y:S01]  /*0540*/  UMOV UR4, 0x1 ;  /* 0x0000000100047882 */ /* 0x000fe20000000000 */
[----:B------:R-:W-:Y:S01]  /*0550*/  ELECT P0, URZ, PT ;  /* 0x0000000000ff782f */ /* 0x000fe20003800000 */
[----:B------:R-:W-:-:S04]  /*0560*/  UIADD3 UR10, UPT, UPT, -UR4, 0x100000, URZ ;  /* 0x00100000040a7890 */ /* 0x000fc8000fffe1ff */
[----:B------:R-:W-:Y:S02]  /*0570*/  USHF.L.U32 UR11, UR10, 0xb, URZ ;  /* 0x0000000b0a0b7899 */ /* 0x000fe400080006ff */
[----:B------:R-:W-:Y:S02]  /*0580*/  USHF.L.U32 UR10, UR10, 0x1, URZ ;  /* 0x000000010a0a7899 */ /* 0x000fe400080006ff */
[----:B-1----:R-:W-:Y:S01]  /*0590*/  ULEA UR5, UR5, UR7, 0x18 ;  /* 0x0000000705057291 */ /* 0x002fe2000f8ec0ff */
[----:B------:R-:W1:Y:S11]  /*05a0*/  FENCE.VIEW.ASYNC.S ;  /* 0x00000000000073c6 */ /* 0x000e760000000000 */
[----:B-1----:R1:W3:Y:S01]  /*05b0*/  SYNCS.EXCH.64 URZ, [UR5], UR10 ;  /* 0x0000000a05ff75b2 */ /* 0x0022e20008000100 */
[----:B------:R1:W4:Y:S01]  /*05c0*/  SYNCS.EXCH.64 URZ, [UR5+0x30], UR10 ;  /* 0x0000300a05ff75b2 */ /* 0x0003220008000100 */
[----:B------:R1:W1:Y:S01]  /*05d0*/  SYNCS.EXCH.64 URZ, [UR5+0x8], UR10 ;  /* 0x0000080a05ff75b2 */ /* 0x0002620008000100 */
        /* <DEDUP_REMOVED lines=9> */
[----:B------:R-:W-:Y:S01]  /*0670*/  NOP ;  /* 0x0000000000007918 */ /* 0x000fe20000000000 */
.L_x_9:
[----:B------:R-:W2:Y:S01]  /*0680*/  SHFL.IDX PT, R2, R162, RZ, 0x1f ;  /* 0x00001fffa2027589 */ /* 0x000ea200000e0000 */
[----:B------:R-:W-:Y:S01]  /*0690*/  NOP ;  /* 0x0000000000007918 */ /* 0x000fe20000000000 */
[----:B--2---:R-:W-:-:S13]  /*06a0*/  ISETP.NE.AND P0, PT, R2, 0x1, PT ;  /* 0x000000010200780c */ /* 0x004fda0003f05270 */
[----:B------:R-:W-:Y:S05]  /*06b0*/  @P0 BRA `(.L_x_10) ;  /* 0x0000000000580947 */ /* 0x000fea0003800000 */
[----:B------:R-:W2:Y:S01]  /*06c0*/  S2UR UR7, SR_CgaCtaId ;  /* 0x00000000000779c3 */ /* 0x000ea20000008800 */
[----:B------:R-:W-:Y:S01]  /*06d0*/  UMOV UR9, 0x400 ;  /* 0x0000040000097882 */ /* 0x000fe20000000000 */
[----:B-1----:R-:W-:Y:S01]  /*06e0*/  UMOV UR5, 0x20 ;  /* 0x0000002000057882 */ /* 0x002fe20000000000 */
[----:B------:R-:W-:Y:S01]  /*06f0*/  UMOV UR4, 0x80 ;  /* 0x0000008000047882 */ /* 0x000fe20000000000 */
[----:B------:R-:W-:-:S04]  /*0700*/  UIADD3 UR10, UPT, UPT, -UR5, 0x100000, URZ ;  /* 0x00100000050a7890 */ /* 0x000fc8000fffe1ff */
[----:B------:R-:W-:Y:S02]  /*0710*/  USHF.L.U32 UR11, UR10, 0xb, URZ ;  /* 0x0000000b0a0b7899 */ /* 0x000fe400080006ff */
[----:B------:R-:W-:Y:S02]  /*0720*/  USHF.L.U32 UR10, UR10, 0x1, URZ ;  /* 0x000000010a0a7899 */ /* 0x000fe400080006ff */
[----:B------:R-:W-:-:S04]  /*0730*/  UIADD3 UR4, UPT, UPT, -UR4, 0x100000, URZ ;  /* 0x0010000004047890 */ /* 0x000fc8000fffe1ff */
[----:B------:R-:W-:Y:S02]  /*0740*/  USHF.L.U32 UR5, UR4, 0xb, URZ ;  /* 0x0000000b04057899 */ /* 0x000fe400080006ff */
[----:B------:R-:W-:Y:S01]  /*0750*/  USHF.L.U32 UR4, UR4, 0x1, URZ ;  /* 0x0000000104047899 */ /* 0x000fe200080006ff */
[----:B------:R-:W-:Y:S01]  /*0760*/  ELECT P0, URZ, PT ;  /* 0x0000000000ff782f */ /* 0x000fe20003800000 */
[----:B--2---:R-:W-:Y:S01]  /*0770*/  ULEA UR7, UR7, UR9, 0x18 ;  /* 0x0000000907077291 */ /* 0x004fe2000f8ec0ff */
[----:B------:R-:W1:Y:S11]  /*0780*/  FENCE.VIEW.ASYNC.S ;  /* 0x00000000000073c6 */ /* 0x000e760000000000 */
[----:B-1----:R2:W1:Y:S01]  /*0790*/  SYNCS.EXCH.64 URZ, [UR7+0x60], UR10 ;  /* 0x0000600a07ff75b2 */ /* 0x0024620008000100 */
[----:B------:R2:W1:Y:S01]  /*07a0*/  SYNCS.EXCH.64 URZ, [UR7+0x80], UR4 ;  /* 0x0000800407ff75b2 */ /* 0x0004620008000100 */
[----:B------:R2:W1:Y:S01]  /*07b0*/  SYNCS.EXCH.64 URZ, [UR7+0x68], UR10 ;  /* 0x0000680a07ff75b2 */ /* 0x0004620008000100 */
[----:B------:R2:W1:Y:S01]  /*07c0*/  SYNCS.EXCH.64 URZ, [UR7+0x88], UR4 ;  /* 0x0000880407ff75b2 */ /* 0x0004620008000100 */
[----:B------:R2:W1:Y:S01]  /*07d0*/  SYNCS.EXCH.64 URZ, [UR7+0x70], UR10 ;  /* 0x0000700a07ff75b2 */ /* 0x0004620008000100 */
[----:B------:R2:W1:Y:S01]  /*07e0*/  SYNCS.EXCH.64 URZ, [UR7+0x90], UR4 ;  /* 0x0000900407ff75b2 */ /* 0x0004620008000100 */
[----:B------:R2:W1:Y:S01]  /*07f0*/  SYNCS.EXCH.64 URZ, [UR7+0x78], UR10 ;  /* 0x0000780a07ff75b2 */ /* 0x0004620008000100 */
[----:B------:R2:W1:Y:S02]  /*0800*/  SYNCS.EXCH.64 URZ, [UR7+0x98], UR4 ;  /* 0x0000980407ff75b2 */ /* 0x0004640008000100 */
[----:B--2---:R-:W-:Y:S01]  /*0810*/  NOP ;  /* 0x0000000000007918 */ /* 0x004fe20000000000 */
.L_x_10:
[----:B------:R-:W2:Y:S01]  /*0820*/  SHFL.IDX PT, R2, R162, RZ, 0x1f ;  /* 0x00001fffa2027589 */ /* 0x000ea200000e0000 */
[----:B------:R-:W-:Y:S01]  /*0830*/  NOP ;  /* 0x0000000000007918 */ /* 0x000fe20000000000 */
[----:B--2---:R-:W-:-:S13]  /*0840*/  ISETP.NE.AND P0, PT, R2, 0x3, PT ;  /* 0x000000030200780c */ /* 0x004fda0003f05270 */
[----:B------:R-:W-:Y:S05]  /*0850*/  @P0 BRA `(.L_x_11) ;  /* 0x0000000000300947 */ /* 0x000fea0003800000 */
[----:B-1----:R-:W1:Y:S01]  /*0860*/  S2UR UR5, SR_CgaCtaId ;  /* 0x00000000000579c3 */ /* 0x002e620000008800 */
        /* <DEDUP_REMOVED lines=8> */
[----:B-1----:R2:W1:Y:S01]  /*08f0*/  SYNCS.EXCH.64 URZ, [UR5+0xa0], UR10 ;  /* 0x0000a00a05ff75b2 */ /* 0x0024620008000100 */
[----:B------:R2:W1:Y:S02]  /*0900*/  SYNCS.EXCH.64 URZ, [UR5+0xa8], UR10 ;  /* 0x0000a80a05ff75b2 */ /* 0x0004640008000100 */
[----:B--2---:R-:W-:Y:S01]  /*0910*/  NOP ;  /* 0x0000000000007918 */ /* 0x004fe20000000000 */
.L_x_11:
[----:B------:R-:W2:Y:S01]  /*0920*/  SHFL.IDX PT, R2, R162, RZ, 0x1f ;  /* 0x00001fffa2027589 */ /* 0x000ea200000e0000 */
[----:B------:R-:W-:Y:S01]  /*0930*/  NOP ;  /* 0x0000000000007918 */ /* 0x000fe20000000000 */
[----:B--2---:R-:W-:-:S13]  /*0940*/  ISETP.NE.AND P0, PT, R2, 0x4, PT ;  /* 0x000000040200780c */ /* 0x004fda0003f05270 */
[----:B------:R-:W-:Y:S05]  /*0950*/  @P0 BRA `(.L_x_12) ;  /* 0x00000000004c0947 */ /* 0x000fea0003800000 */
[----:B-1----:R-:W1:Y:S01]  /*0960*/  S2UR UR5, SR_CgaCtaId ;  /* 0x00000000000579c3 */ /* 0x002e620000008800 */
[----:B------:R-:W-:Y:S01]  /*0970*/  UMOV UR9, 0x100 ;  /* 0x0000010000097882 */ /* 0x000fe20000000000 */
[----:B------:R-:W-:Y:S01]  /*0980*/  UMOV UR7, 0x400 ;  /* 0x0000040000077882 */ /* 0x000fe20000000000 */
[----:B------:R-:W-:Y:S01]  /*0990*/  USEL UR9, UR9, 0xe0, UP2 ;  /* 0x000000e009097887 */ /* 0x000fe20009000000 */
[----:B------:R-:W-:Y:S01]  /*09a0*/  UMOV UR4, 0x1 ;  /* 0x0000000100047882 */ /* 0x000fe20000000000 */
[----:B------:R-:W-:Y:S01]  /*09b0*/  ELECT P0, URZ, PT ;  /* 0x0000000000ff782f */ /* 0x000fe20003800000 */
[----:B------:R-:W-:-:S04]  /*09c0*/  UIADD3 UR10, UPT, UPT, -UR4, 0x100000, URZ ;  /* 0x00100000040a7890 */ /* 0x000fc8000fffe1ff */
[----:B------:R-:W-:Y:S02]  /*09d0*/  USHF.L.U32 UR11, UR10, 0xb, URZ ;  /* 0x0000000b0a0b7899 */ /* 0x000fe400080006ff */
[----:B------:R-:W-:Y:S02]  /*09e0*/  USHF.L.U32 UR10, UR10, 0x1, URZ ;  /* 0x000000010a0a7899 */ /* 0x000fe400080006ff */
[----:B------:R-:W-:-:S04]  /*09f0*/  UIADD3 UR12, UPT, UPT, -UR9, 0x100000, URZ ;  /* 0x00100000090c7890 */ /* 0x000fc8000fffe1ff */
[----:B------:R-:W-:Y:S02]  /*0a00*/  USHF.L.U32 UR13, UR12, 0xb, URZ ;  /* 0x0000000b0c0d7899 */ /* 0x000fe400080006ff */
[----:B------:R-:W-:Y:S02]  /*0a10*/  USHF.L.U32 UR12, UR12, 0x1, URZ ;  /* 0x000000010c0c7899 */ /* 0x000fe400080006ff */
[----:B-1----:R-:W-:Y:S01]  /*0a20*/  ULEA UR5, UR5, UR7, 0x18 ;  /* 0x0000000705057291 */ /* 0x002fe2000f8ec0ff */
[----:B------:R-:W1:Y:S11]  /*0a30*/  FENCE.VIEW.ASYNC.S ;  /* 0x00000000000073c6 */ /* 0x000e760000000000 */
[----:B-1----:R2:W1:Y:S01]  /*0a40*/  SYNCS.EXCH.64 URZ, [UR5+0xb0], UR10 ;  /* 0x0000b00a05ff75b2 */ /* 0x0024620008000100 */
[----:B------:R2:W1:Y:S01]  /*0a50*/  SYNCS.EXCH.64 URZ, [UR5+0xc0], UR12 ;  /* 0x0000c00c05ff75b2 */ /* 0x0004620008000100 */
[----:B------:R2:W1:Y:S01]  /*0a60*/  SYNCS.EXCH.64 URZ, [UR5+0xb8], UR10 ;  /* 0x0000b80a05ff75b2 */ /* 0x0004620008000100 */
[----:B------:R2:W1:Y:S02]  /*0a70*/  SYNCS.EXCH.64 URZ, [UR5+0xc8], UR12 ;  /* 0x0000c80c05ff75b2 */ /* 0x0004640008000100 */
[----:B--2---:R-:W-:Y:S01]  /*0a80*/  NOP ;  /* 0x0000000000007918 */ /* 0x004fe20000000000 */
.L_x_12:
        /* <DEDUP_REMOVED lines=20> */
[----:B------:R2:W1:Y:S02]  /*0bd0*/  SYNCS.EXCH.64 URZ, [UR7+0xe8], UR4 ;  /* 0x0000e80407ff75b2 */ /* 0x0004640008000100 */
[----:B--2---:R-:W-:Y:S01]  /*0be0*/  NOP ;  /* 0x0000000000007918 */ /* 0x004fe20000000000 */
.L_x_13:
        /* <DEDUP_REMOVED lines=18> */
.L_x_14:
[----:B-1----:R-:W1:Y:S01]  /*0d10*/  S2UR UR5, SR_CTAID.X ;  /* 0x00000000000579c3 */ /* 0x002e620000002500 */
[----:B------:R-:W-:-:S05]  /*0d20*/  CS2R.32 R156, SR_CgaSize ;  /* 0x00000000009c7805 */ /* 0x000fca0000008a00 */
[----:B------:R-:W-:-:S05]  /*0d30*/  IMAD R156, R156, -0xa0, RZ ;  /* 0xffffff609c9c7824 */ /* 0x000fca00078e02ff */
[----:B------:R-:W-:-:S14]  /*0d40*/  R2UR UR9, R156 ;  /* 0x000000009c0972ca */ /* 0x000fdc00000e0000 */
[----:B------:R-:W2:Y:S01]  /*0d50*/  LDCU UR9, c[0x0][UR9+0x2b0] ;  /* 0x00005600090977ac */ /* 0x000ea20008000800 */
[----:B------:R-:W-:Y:S01]  /*0d60*/  NOP ;  /* 0x0000000000007918 */ /* 0x000fe20000000000 */
[----:B------:R-:W-:-:S05]  /*0d70*/  CS2R.32 R156, SR_CgaSize ;  /* 0x00000000009c7805 */ /* 0x000fca0000008a00 */
[----:B------:R-:W-:-:S05]  /*0d80*/  IMAD R156, R156, -0xa0, RZ ;  /* 0xffffff609c9c7824 */ /* 0x000fca00078e02ff */
[----:B------:R-:W-:-:S14]  /*0d90*/  R2UR UR7, R156 ;  /* 0x000000009c0772ca */ /* 0x000fdc00000e0000 */
[----:B------:R-:W3:Y:S01]  /*0da0*/  LDCU UR7, c[0x0][UR7+0x2b4] ;  /* 0x00005680070777ac */ /* 0x000ee20008000800 */
[----:B------:R-:W4:Y:S08]  /*0db0*/  S2UR UR4, SR_CTAID.Y ;  /* 0x00000000000479c3 */ /* 0x000f300000002600 */
[----:B------:R-:W3:Y:S01]  /*0dc0*/  LDC R9, c[0x0][0xb24] ;  /* 0x0002c900ff097b82 */ /* 0x000ee20000000800 */
[----:B-1----:R-:W-:-:S02]  /*0dd0*/  I2FP.F32.U32 R4, UR5 ;  /* 0x0000000500047c45 */ /* 0x002fc40008201000 */
[----:B------:R-:W-:-:S05]  /*0de0*/  CS2R.32 R5, SR_CgaSize ;  /* 0x0000000000057805 */ /* 0x000fca0000008a00 */
[----:B------:R-:W-:-:S06]  /*0df0*/  IMAD R5, R5, -0xa0, RZ ;  /* 0xffffff6005057824 */ /* 0x000fcc00078e02ff */
[----:B------:R-:W1:Y:S01]  /*0e00*/  LDC R5, c[0x0][R5+0x2a0] ;  /* 0x0000a80005057b82 */ /* 0x000e620000000800 */
[----:B------:R-:W-:Y:S01]  /*0e10*/  MOV R21, UR5 ;  /* 0x0000000500157c02 */ /* 0x000fe20008000f00 */
[----:B--2---:R-:W-:Y:S01]  /*0e20*/  FMUL R4, R4, UR9 ;  /* 0x0000000904047c20 */ /* 0x004fe20008400000 */
[----:B----4-:R-:W-:Y:S02]  /*0e30*/  I2FP.F32.U32 R2, UR4 ;  /* 0x0000000400027c45 */ /* 0x010fe40008201000 */
[----:B------:R-:W-:-:S05]  /*0e40*/  CS2R.32 R3, SR_CgaSize ;  /* 0x0000000000037805 */ /* 0x000fca0000008a00 */
[----:B------:R-:W-:-:S06]  /*0e50*/  IMAD R3, R3, -0xa0, RZ ;  /* 0xffffff6003037824 */ /* 0x000fcc00078e02ff */
[----:B------:R-:W2:Y:S01]  /*0e60*/  LDC R3, c[0x0][R3+0x2a4] ;  /* 0x0000a90003037b82 */ /* 0x000ea20000000800 */
[----:B------:R-:W4:Y:S01]  /*0e70*/  F2I.U32.TRUNC.NTZ R156, R4 ;  /* 0x00000004009c7305 */ /* 0x000f22000020f000 */
[----:B------:R-:W-:Y:S01]  /*0e80*/  MOV R20, UR4 ;  /* 0x0000000400147c02 */ /* 0x000fe20008000f00 */
[----:B---3--:R-:W-:-:S05]  /*0e90*/  FMUL R2, R2, UR7 ;  /* 0x0000000702027c20 */ /* 0x008fca0008400000 */
[----:B------:R-:W-:Y:S01]  /*0ea0*/  BAR.SYNC.DEFER_BLOCKING 0x0 ;  /* 0x0000000000007b1d */ /* 0x000fe20000010000 */
[----:B------:R-:W-:-:S05]  /*0eb0*/  ISETP.GE.AND P0, PT, R9, 0x1, PT ;  /* 0x000000010900780c */ /* 0x000fca0003f06270 */
[----:B------:R-:W3:Y:S02]  /*0ec0*/  F2I.U32.TRUNC.NTZ R154, R2 ;  /* 0x00000002009a7305 */ /* 0x000ee4000020f000 */
[----:B------:R-:W2:Y:S01]  /*0ed0*/  S2UR UR36, SR_CTAID.Z ;  /* 0x00000000002479c3 */ /* 0x000ea20000002700 */
[----:B----4-:R-:W-:-:S05]  /*0ee0*/  IADD3 R156, PT, PT, -R156, RZ, RZ ;  /* 0x000000ff9c9c7210 */ /* 0x010fca0007ffe1ff */
[----:B-1----:R-:W-:Y:S01]  /*0ef0*/  IMAD R156, R5, R156, UR5 ;  /* 0x00000005059c7e24 */ /* 0x002fe2000f8e029c */
[----:B---3--:R-:W-:-:S05]  /*0f00*/  IADD3 R154, PT, PT, -R154, RZ, RZ ;  /* 0x000000ff9a9a7210 */ /* 0x008fca0007ffe1ff */
[----:B--2---:R-:W-:Y:S01]  /*0f10*/  IMAD R154, R3, R154, UR4 ;  /* 0x00000004039a7e24 */ /* 0x004fe2000f8e029a */
[----:B------:R-:W-:Y:S06]  /*0f20*/  @!P0 BRA `(.L_x_15) ;  /* 0x0000000000b88947 */ /* 0x000fec0003800000 */
[----:B------:R-:W1:Y:S01]  /*0f30*/  LDC.64 R4, c[0x0][0xb18] ;  /* 0x0002c600ff047b82 */ /* 0x000e620000000a00 */
[----:B------:R-:W-:-:S07]  /*0f40*/  ISETP.NE.AND P0, PT, R9, 0x1, PT ;  /* 0x000000010900780c */ /* 0x000fce0003f05270 */
[----:B------:R-:W2:Y:S08]  /*0f50*/  LDC R10, c[0x0][0xb0c] ;  /* 0x0002c300ff0a7b82 */ /* 0x000eb00000000800 */
[----:B------:R-:W3:Y:S08]  /*0f60*/  LDC R11, c[0x0][0x370] ;  /* 0x0000dc00ff0b7b82 */ /* 0x000ef00000000800 */
[----:B------:R-:W4:Y:S01]  /*0f70*/  LDC R12, c[0x0][0x374] ;  /* 0x0000dd00ff0c7b82 */ /* 0x000f220000000800 */
[----:B-1----:R-:W-:-:S07]  /*0f80*/  ISETP.NE.AND P1, PT, R4, 0x1, PT ;  /* 0x000000010400780c */ /* 0x002fce0003f25270 */
[----:B------:R-:W3:Y:S01]  /*0f90*/  LDC.64 R6, c[0x0][0xb10] ;  /* 0x0002c400ff067b82 */ /* 0x000ee20000000a00 */
[----:B--2---:R-:W-:-:S07]  /*0fa0*/  ISETP.NE.AND P2, PT, R10, 0x1, PT ;  /* 0x000000010a00780c */ /* 0x004fce0003f45270 */
[----:B------:R-:W1:Y:S08]  /*0fb0*/  LDC R8, c[0x0][0xb20] ;  /* 0x0002c800ff087b82 */ /* 0x000e700000000800 */
[----:B------:R-:W2:Y:S01]  /*0fc0*/  LDC.64 R2, c[0x0][0xb28] ;  /* 0x0002ca00ff027b82 */ /* 0x000ea20000000a00 */
[----:B----4-:R-:W-:-:S04]  /*0fd0*/  IMAD.HI.U32 R13, R12, R5, RZ ;  /* 0x000000050c0d7227 */ /* 0x010fc800078e00ff */
[----:B------:R-:W-:-:S04]  /*0fe0*/  IMAD.HI.U32 R5, R20, R5, RZ ;  /* 0x0000000514057227 */ /* 0x000fc800078e00ff */
[----:B---3--:R-:W-:-:S04]  /*0ff0*/  IMAD.HI.U32 R14, R11, R6, RZ ;  /* 0x000000060b0e7227 */ /* 0x008fc800078e00ff */
[C---:B------:R-:W-:Y:S01]  /*1000*/  IMAD.HI.U32 R16, R21.reuse, R6, RZ ;  /* 0x0000000615107227 */ /* 0x040fe200078e00ff */
[-C--:B------:R-:W-:Y:S02]  /*1010*/  @P2 SHF.R.U32.HI R11, RZ, R7.reuse, R14 ;  /* 0x00000007ff0b2219 */ /* 0x080fe4000001160e */
[-C--:B-1----:R-:W-:Y:S02]  /*1020*/  @P1 SHF.R.U32.HI R12, RZ, R8.reuse, R13 ;  /* 0x00000008ff0c1219 */ /* 0x082fe4000001160d */
[----:B------:R-:W-:Y:S02]  /*1030*/  SHF.R.U32.HI R5, RZ, R8, R5 ;  /* 0x00000008ff057219 */ /* 0x000fe40000011605 */
[----:B------:R-:W-:Y:S02]  /*1040*/  SHF.R.U32.HI R16, RZ, R7, R16 ;  /* 0x00000007ff107219 */ /* 0x000fe40000011610 */
[----:B------:R-:W-:Y:S01]  /*1050*/  SEL R5, R20, R5, !P1 ;  /* 0x0000000514057207 */ /* 0x000fe20004800000 */
[----:B--2---:R-:W-:Y:S01]  /*1060*/  IMAD.HI.U32 R14, R12, R2, RZ ;  /* 0x000000020c0e7227 */ /* 0x004fe200078e00ff */
[----:B------:R-:W-:-:S02]  /*1070*/  SEL R7, R21, R16, !P2 ;  /* 0x0000001015077207 */ /* 0x000fc40005000000 */
[----:B------:R-:W-:Y:S01]  /*1080*/  IADD3 R13, PT, PT, -R5, RZ, RZ ;  /* 0x000000ff050d7210 */ /* 0x000fe20007ffe1ff */
[----:B------:R-:W-:Y:S01]  /*1090*/  IMAD.HI.U32 R6, R11, R2, RZ ;  /* 0x000000020b067227 */ /* 0x000fe200078e00ff */
[----:B------:R-:W-:-:S03]  /*10a0*/  @P0 SHF.R.U32.HI R12, RZ, R3, R14 ;  /* 0x00000003ff0c0219 */ /* 0x000fc6000001160e */
[----:B------:R-:W-:Y:S01]  /*10b0*/  IMAD R13, R4, R13, R20 ;  /* 0x0000000d040d7224 */ /* 0x000fe200078e0214 */
[----:B------:R-:W-:Y:S01]  /*10c0*/  @P0 SHF.R.U32.HI R11, RZ, R3, R6 ;  /* 0x00000003ff0b0219 */ /* 0x000fe20000011606 */
[----:B------:R-:W-:-:S04]  /*10d0*/  IMAD R12, R12, R9, RZ ;  /* 0x000000090c0c7224 */ /* 0x000fc800078e02ff */
[----:B------:R-:W-:Y:S01]  /*10e0*/  IMAD R6, R11, R9, RZ ;  /* 0x000000090b067224 */ /* 0x000fe200078e02ff */
[----:B------:R-:W-:-:S04]  /*10f0*/  ISETP.GE.AND P1, PT, R5, R12, PT ;  /* 0x0000000c0500720c */ /* 0x000fc80003f26270 */
[----:B------:R-:W-:Y:S01]  /*1100*/  ISETP.GE.OR P1, PT, R7, R6, P1 ;  /* 0x000000060700720c */ /* 0x000fe20000f26670 */
[----:B------:R-:W-:-:S05]  /*1110*/  IMAD.HI.U32 R6, R5, R2, RZ ;  /* 0x0000000205067227 */ /* 0x000fca00078e00ff */
[----:B------:R-:W-:-:S04]  /*1120*/  SHF.R.U32.HI R6, RZ, R3, R6 ;  /* 0x00000003ff067219 */ /* 0x000fc80000011606 */
[----:B------:R-:W-:-:S03]  /*1130*/  SEL R6, R5, R6, !P0 ;  /* 0x0000000605067207 */ /* 0x000fc60004000000 */
[----:B------:R-:W-:Y:S01]  /*1140*/  @!P1 IMAD.HI.U32 R8, R7, R2, RZ ;  /* 0x0000000207089227 */ /* 0x000fe200078e00ff */
[----:B------:R-:W-:-:S04]  /*1150*/  IADD3 R2, PT, PT, -R6, RZ, RZ ;  /* 0x000000ff06027210 */ /* 0x000fc80007ffe1ff */
[----:B------:R-:W-:Y:S01]  /*1160*/  @!P1 SHF.R.U32.HI R8, RZ, R3, R8 ;  /* 0x00000003ff089219 */ /* 0x000fe20000011608 */
[----:B------:R-:W-:-:S03]  /*1170*/  IMAD R2, R9, R2, R5 ;  /* 0x0000000209027224 */ /* 0x000fc600078e0205 */
[----:B------:R-:W-:-:S05]  /*1180*/  @!P1 SEL R3, R7, R8, !P0 ;  /* 0x0000000807039207 */ /* 0x000fca0004000000 */
[--C-:B------:R-:W-:Y:S02]  /*1190*/  @!P1 IMAD.IADD R6, R6, 0x1, -R3.reuse ;  /* 0x0000000106069824 */ /* 0x100fe400078e0a03 */
[----:B------:R-:W-:Y:S01]  /*11a0*/  @!P1 IMAD R3, R2, R11, R3 ;  /* 0x0000000b02039224 */ /* 0x000fe200078e0203 */
[----:B------:R-:W-:Y:S01]  /*11b0*/  IADD3 R2, PT, PT, -R7, RZ, RZ ;  /* 0x000000ff07027210 */ /* 0x000fe20007ffe1ff */
[----:B------:R-:W-:Y:S02]  /*11c0*/  @!P1 IMAD R5, R6, R9, R7 ;  /* 0x0000000906059224 */ /* 0x000fe400078e0207 */
[----:B------:R-:W-:Y:S02]  /*11d0*/  @!P1 IMAD.MOV.U32 R7, RZ, RZ, R3 ;  /* 0x000000ffff079224 */ /* 0x000fe400078e0003 */
[----:B------:R-:W-:Y:S02]  /*11e0*/  IMAD R2, R10, R2, R21 ;  /* 0x000000020a027224 */ /* 0x000fe400078e0215 */
[----:B------:R-:W-:-:S02]  /*11f0*/  IMAD R20, R5, R4, R13 ;  /* 0x0000000405147224 */ /* 0x000fc400078e020d */
[----:B------:R-:W-:Y:S02]  /*1200*/  IMAD R21, R7, R10, R2 ;  /* 0x0000000a07157224 */ /* 0x000fe400078e0202 */
.L_x_15:
[----:B------:R-:W1:Y:S01]  /*1210*/  LDCU UR4, c[0x0][0xb30] ;  /* 0x00016600ff0477ac */ /* 0x000e620008000800 */
[----:B------:R-:W2:Y:S08]  /*1220*/  S2UR UR37, SR_CgaCtaId ;  /* 0x00000000002579c3 */ /* 0x000eb00000008800 */
[----:B------:R-:W3:Y:S01]  /*1230*/  LDC R72, c[0x0][0xb24] ;  /* 0x0002c900ff487b82 */ /* 0x000ee20000000800 */
[----:B-1----:R-:W-:-:S09]  /*1240*/  UISETP.NE.AND UP1, UPT, UR4, 0x1, UPT ;  /* 0x000000010400788c */ /* 0x002fd2000bf25270 */
[----:B--2---:R-:W-:Y:S05]  /*1250*/  BRA.U UP1, `(.L_x_16) ;  /* 0x0000000101407547 */ /* 0x004fea000b800000 */
[----:B------:R-:W1:Y:S08]  /*1260*/  LDC.64 R4, c[0x0][0xb10] ;  /* 0x0002c400ff047b82 */ /* 0x000e700000000a00 */
[----:B------:R-:W2:Y:S08]  /*1270*/  LDC.64 R2, c[0x0][0xb18] ;  /* 0x0002c600ff027b82 */ /* 0x000eb00000000a00 */
[----:B------:R-:W4:Y:S08]  /*1280*/  LDC R6, c[0x0][0xb20] ;  /* 0x0002c800ff067b82 */ /* 0x000f300000000800 */
[----:B------:R-:W3:Y:S01]  /*1290*/  LDC R8, c[0x0][0xb0c] ;  /* 0x0002c300ff087b82 */ /* 0x000ee20000000800 */
[----:B-1----:R-:W-:-:S05]  /*12a0*/  IMAD.HI.U32 R4, R21, R4, RZ ;  /* 0x0000000415047227 */ /* 0x002fca00078e00ff */
[----:B------:R-:W-:Y:S01]  /*12b0*/  SHF.R.U32.HI R4, RZ, R5, R4 ;  /* 0x00000005ff047219 */ /* 0x000fe20000011604 */
[----:B--2---:R-:W-:Y:S01]  /*12c0*/  IMAD.HI.U32 R3, R20, R3, RZ ;  /* 0x0000000314037227 */ /* 0x004fe200078e00ff */
[----:B------:R-:W-:-:S04]  /*12d0*/  ISETP.NE.AND P0, PT, R2, 0x1, PT ;  /* 0x000000010200780c */ /* 0x000fc80003f05270 */
[----:B----4-:R-:W-:-:S04]  /*12e0*/  SHF.R.U32.HI R3, RZ, R6, R3 ;  /* 0x00000006ff037219 */ /* 0x010fc80000011603 */
[----:B------:R-:W-:Y:S02]  /*12f0*/  SEL R3, R20, R3, !P0 ;  /* 0x0000000314037207 */ /* 0x000fe40004000000 */
[----:B---3--:R-:W-:-:S04]  /*1300*/  ISETP.NE.AND P1, PT, R8, 0x1, PT ;  /* 0x000000010800780c */ /* 0x008fc80003f25270 */
[----:B------:R-:W-:-:S05]  /*1310*/  SEL R4, R21, R4, !P1 ;  /* 0x0000000415047207 */ /* 0x000fca0004800000 */
[----:B------:R-:W-:Y:S02]  /*1320*/  IMAD.IADD R5, R3, 0x1, -R4 ;  /* 0x0000000103057824 */ /* 0x000fe400078e0a04 */
[----:B------:R-:W-:Y:S02]  /*1330*/  IMAD.IADD R3, R4, 0x1, -R3 ;  /* 0x0000000104037824 */ /* 0x000fe400078e0a03 */
[----:B------:R-:W-:Y:S02]  /*1340*/  IMAD R21, R5, R8, R21 ;  /* 0x0000000805157224 */ /* 0x000fe400078e0215 */
[----:B------:R-:W-:-:S07]  /*1350*/  IMAD R20, R3, R2, R20 ;  /* 0x0000000203147224 */ /* 0x000fce00078e0214 */
.L_x_16:
[----:B------:R-:W-:Y:S01]  /*1360*/  BAR.SYNC.DEFER_BLOCKING 0x0 ;  /* 0x0000000000007b1d */ /* 0x000fe20000010000 */
[----:B------:R-:W-:Y:S01]  /*1370*/  UISETP.NE.AND UP1, UPT, UR8, 0x2, UPT ;  /* 0x000000020800788c */ /* 0x000fe2000bf25270 */
[----:B------:R-:W-:Y:S02]  /*1380*/  ISETP.NE.OR P5, PT, R0, 0x2, !P5 ;  /* 0x000000020000780c */ /* 0x000fe40006fa5670 */
[----:B------:R-:W-:-:S06]  /*1390*/  LOP3.LUT R2, R170, 0x1f, RZ, 0xc0, !PT ;  /* 0x0000001faa027812 */ /* 0x000fcc00078ec0ff */
[----:B------:R-:W-:Y:S05]  /*13a0*/  BRA.U UP1, `(.L_x_17) ;  /* 0x0000001101a87547 */ /* 0x000fea000b800000 */
[----:B------:R-:W1:Y:S01]  /*13b0*/  LDCU UR13, c[0x0][0x38c] ;  /* 0x00007180ff0d77ac */ /* 0x000e620008000800 */
[----:B------:R-:W2:Y:S01]  /*13c0*/  LDC R9, c[0x0][0x370] ;  /* 0x0000dc00ff097b82 */ /* 0x000ea20000000800 */
[----:B------:R-:W-:Y:S01]  /*13d0*/  PLOP3.LUT P1, PT, PT, PT, UP2, 0x80, 0x8 ;  /* 0x000000000008781c */ /* 0x000fe20003f2f028 */
[----:B------:R-:W-:Y:S01]  /*13e0*/  HFMA2 R12, -RZ, RZ, 0, 0 ;  /* 0x00000000ff0c7431 */ /* 0x000fe200000001ff */
[----:B------:R-:W-:Y:S01]  /*13f0*/  ISETP.EQ.OR P4, PT, R2, RZ, P5 ;  /* 0x000000ff0200720c */ /* 0x000fe20002f82670 */
[----:B------:R-:W-:Y:S01]  /*1400*/  IMAD.MOV.U32 R15, RZ, RZ, 0x1 ;  /* 0x00000001ff0f7424 */ /* 0x000fe200078e00ff */
[----:B------:R-:W-:Y:S01]  /*1410*/  PLOP3.LUT P1, PT, P1, PT, PT, 0x8, 0x80 ;  /* 0x000000000080781c */ /* 0x000fe20000f2e170 */
[----:B------:R-:W-:Y:S01]  /*1420*/  IMAD.MOV.U32 R14, RZ, RZ, RZ ;  /* 0x000000ffff0e7224 */ /* 0x000fe200078e00ff */
[----:B------:R-:W-:Y:S01]  /*1430*/  MOV R8, 0x1 ;  /* 0x0000000100087802 */ /* 0x000fe20000000f00 */
[----:B------:R-:W4:Y:S01]  /*1440*/  LDC R0, c[0x0][0x374] ;  /* 0x0000dd00ff007b82 */ /* 0x000f220000000800 */
[----:B------:R-:W-:Y:S01]  /*1450*/  IMAD.MOV.U32 R10, RZ, RZ, RZ ;  /* 0x000000ffff0a7224 */ /* 0x000fe200078e00ff */
[----:B------:R-:W2:Y:S01]  /*1460*/  LDCU.64 UR22, c[0x0][0x348] ;  /* 0x00006900ff1677ac */ /* 0x000ea20008000a00 */
[----:B------:R-:W-:Y:S01]  /*1470*/  UMOV UR6, URZ ;  /* 0x000000ff00067c82 */ /* 0x000fe20008000000 */
[----:B-1----:R-:W-:-:S04]  /*1480*/  UIADD3 UR5, UPT, UPT, UR13, 0x1f, URZ ;  /* 0x0000001f0d057890 */ /* 0x002fc8000fffe0ff */
[----:B------:R-:W-:-:S04]  /*1490*/  USHF.R.S32.HI UR4, URZ, 0x1f, UR5 ;  /* 0x0000001fff047899 */ /* 0x000fc80008011405 */
[----:B------:R-:W-:-:S04]  /*14a0*/  ULEA.HI UR4, UR4, UR5, URZ, 0x5 ;  /* 0x0000000504047291 */ /* 0x000fc8000f8f28ff */
[----:B------:R-:W-:Y:S02]  /*14b0*/  USHF.R.S32.HI UR15, URZ, 0x5, UR4 ;  /* 0x00000005ff0f7899 */ /* 0x000fe40008011404 */
[----:B------:R-:W-:Y:S02]  /*14c0*/  UIADD3 UR4, UPT, UPT, UR13, -0x1, URZ ;  /* 0xffffffff0d047890 */ /* 0x000fe4000fffe0ff */
[----:B------:R-:W-:Y:S02]  /*14d0*/  UISETP.LT.U32.AND UP0, UPT, UR15, 0x6, UPT ;  /* 0x000000060f00788c */ /* 0x000fe4000bf01070 */
[----:B------:R-:W-:Y:S02]  /*14e0*/  UISETP.GE.U32.AND UP1, UPT, UR4, -0x3f, UPT ;  /* 0xffffffc10400788c */ /* 0x000fe4000bf26070 */
[----:B------:R-:W-:Y:S02]  /*14f0*/  USEL UR14, UR15, 0x6, UP0 ;  /* 0x000000060f0e7887 */ /* 0x000fe40008000000 */
[----:B------:R-:W-:-:S02]  /*1500*/  UIADD3 UR13, UPT, UPT, UR13, 0x3e, URZ ;  /* 0x0000003e0d0d7890 */ /* 0x000fc4000fffe0ff */
[----:B------:R-:W-:Y:S02]  /*1510*/  UIADD3 UR5, UPT, UPT, UR14, -0x1, URZ ;  /* 0xffffffff0e057890 */ /* 0x000fe4000fffe0ff */
[----:B------:R-:W-:-:S03]  /*1520*/  UIADD3 UR7, UPT, UPT, UR15, -UR14, URZ ;  /* 0x8000000e0f077290 */ /* 0x000fc6000fffe0ff */
[----:B------:R-:W-:-:S04]  /*1530*/  @UP1 UIADD3 UR5, UPT, UPT, UR14, URZ, URZ ;  /* 0x000000ff0e051290 */ /* 0x000fc8000fffe0ff */
[----:B--2---:R-:W-:-:S12]  /*1540*/  UIADD3 UR5, UPT, UPT, UR5, 0x1, URZ ;  /* 0x0000000105057890 */ /* 0x004fd8000fffe0ff */
.L_x_35:
[----:B------:R-:W-:Y:S01]  /*1550*/  UISETP.NE.AND UP0, UPT, UR37, URZ, UPT ;  /* 0x000000ff2500728c */ /* 0x000fe2000bf05270 */
[----:B------:R-:W1:Y:S08]  /*1560*/  S2UR UR37, SR_CgaCtaId ;  /* 0x00000000002579c3 */ /* 0x000e700000008800 */
[----:B------:R-:W-:Y:S05]  /*1570*/  BRA.U UP0, `(.L_x_18) ;  /* 0x0000000100347547 */ /* 0x000fea000b800000 */
[----:B------:R-:W2:Y:S01]  /*1580*/  S2R R2, SR_CgaCtaId ;  /* 0x0000000000027919 */ /* 0x000ea20000008800 */
[----:B------:R-:W-:-:S04]  /*1590*/  MOV R3, 0x400 ;  /* 0x0000040000037802 */ /* 0x000fc80000000f00 */
[----:B--2---:R-:W-:Y:S02]  /*15a0*/  LEA R3, R2, R3, 0x18 ;  /* 0x0000000302037211 */ /* 0x004fe400078ec0ff */
[----:B------:R-:W-:-:S03]  /*15b0*/  SHF.L.U32 R2, R8, 0x1f, RZ ;  /* 0x0000001f08027819 */ /* 0x000fc600000006ff */
[----:B------:R-:W-:-:S04]  /*15c0*/  IMAD R3, R10, 0x8, R3 ;  /* 0x000000080a037824 */ /* 0x000fc800078e0203 */
[----:B------:R-:W2:Y:S02]  /*15d0*/  SYNCS.PHASECHK.TRANS64.TRYWAIT P0, [R3+URZ+0x100], R2 ;  /* 0x00010002030075a7 */ /* 0x000ea400080011ff */
[----:B--2---:R-:W-:Y:S05]  /*15e0*/  @!P0 BRA `(.L_x_19) ;  /* 0x0000009400d88947 */ /* 0x004fea0003800000 */
.L_x_131:
[----:B------:R-:W-:Y:S01]  /*15f0*/  VIADD R10, R10, 0x1 ;  /* 0x000000010a0a7836 */ /* 0x000fe20000000000 */
[----:B------:R2:W-:Y:S04]  /*1600*/  SYNCS.ARRIVE.TRANS64.A1T0 RZ, [R3+URZ+0xf0], RZ ;  /* 0x0000f0ff03ff79a7 */ /* 0x0005e800081000ff */
[----:B------:R-:W-:-:S04]  /*1610*/  ISETP.NE.AND P0, PT, R10, 0x2, PT ;  /* 0x000000020a00780c */ /* 0x000fc80003f05270 */
[----:B------:R-:W-:Y:S02]  /*1620*/  SEL R10, R10, RZ, P0 ;  /* 0x000000ff0a0a7207 */ /* 0x000fe40000000000 */
[----:B--2---:R-:W-:-:S04]  /*1630*/  SEL R3, RZ, 0x1, P0 ;  /* 0x00000001ff037807 */ /* 0x004fc80000000000 */
[----:B------:R-:W-:-:S07]  /*1640*/  LOP3.LUT R8, R8, R3, RZ, 0x3c, !PT ;  /* 0x0000000308087212 */ /* 0x000fce00078e3cff */
.L_x_18:
[----:B------:R-:W-:Y:S01]  /*1650*/  UMOV UR4, 0x400 ;  /* 0x0000040000047882 */ /* 0x000fe20000000000 */
[----:B------:R-:W-:Y:S01]  /*1660*/  SHF.L.U32 R2, R15, 0x1f, RZ ;  /* 0x0000001f0f027819 */ /* 0x000fe200000006ff */
[----:B-1----:R-:W-:Y:S01]  /*1670*/  ULEA UR4, UR37, UR4, 0x18 ;  /* 0x0000000425047291 */ /* 0x002fe2000f8ec0ff */
[----:B------:R-:W-:Y:S01]  /*1680*/  R2UR UR35, R21 ;  /* 0x00000000152372ca */ /* 0x000fe200000e0000 */
[----:B------:R-:W-:Y:S01]  /*1690*/  UISETP.GE.U32.AND UP0, UPT, UR13, 0x3f, UPT ;  /* 0x0000003f0d00788c */ /* 0x000fe2000bf06070 */
[----:B------:R-:W-:Y:S01]  /*16a0*/  R2UR UR11, R20 ;  /* 0x00000000140b72ca */ /* 0x000fe200000e0000 */
[----:B------:R-:W-:Y:S01]  /*16b0*/  ULEA UR8, UR6, UR4, 0x3 ;  /* 0x0000000406087291 */ /* 0x000fe2000f8e18ff */
[----:B------:R-:W-:-:S08]  /*16c0*/  UMOV UR24, URZ ;  /* 0x000000ff00187c82 */ /* 0x000fd00008000000 */
[----:B------:R1:W2:Y:S01]  /*16d0*/  SYNCS.PHASECHK.TRANS64.TRYWAIT P0, [UR8+0x30], R2 ;  /* 0x00003002ff0075a7 */ /* 0x0002a20008001108 */
[----:B------:R-:W-:Y:S02]  /*16e0*/  USHF.L.U32 UR35, UR35, 0x7, URZ ;  /* 0x0000000723237899 */ /* 0x000fe400080006ff */
[----:B------:R-:W-:Y:S01]  /*16f0*/  USHF.L.U32 UR11, UR11, 0x8, URZ ;  /* 0x000000080b0b7899 */ /* 0x000fe200080006ff */
[----:B------:R-:W-:Y:S11]  /*1700*/  BRA.U !UP0, `(.L_x_20) ;  /* 0x0000000108a87547 */ /* 0x000ff6000b800000 */
[----:B------:R-:W-:Y:S01]  /*1710*/  UMOV UR16, URZ ;  /* 0x000000ff00107c82 */ /* 0x000fe20008000000 */
[----:B------:R-:W-:-:S05]  /*1720*/  UMOV UR17, UR6 ;  /* 0x0000000600117c82 */ /* 0x000fca0008000000 */
.L_x_25:
[----:B-1----:R-:W-:Y:S01]  /*1730*/  ULEA UR33, UR17, UR4, 0x3 ;  /* 0x0000000411217291 */ /* 0x002fe2000f8e18ff */
[----:B--2---:R-:W-:Y:S01]  /*1740*/  @!P5 MOV R3, 0x6000 ;  /* 0x000060000003d802 */ /* 0x004fe20000000f00 */
[----:B--2---:R-:W-:Y:S10]  /*1750*/  @P0 BRA `(.L_x_21) ;  /* 0x00000000000c0947 */ /* 0x004ff40003800000 */
[----:B------:R-:W-:-:S04]  /*1760*/  SHF.L.U32 R5, R15, 0x1f, RZ ;  /* 0x0000001f0f057819 */ /* 0x000fc800000006ff */
[----:B------:R-:W2:Y:S02]  /*1770*/  SYNCS.PHASECHK.TRANS64.TRYWAIT P0, [UR33+0x30], R5 ;  /* 0x00003005ff0075a7 */ /* 0x000ea40008001121 */
[----:B--2---:R-:W-:Y:S05]  /*1780*/  @!P0 BRA `(.L_x_22) ;  /* 0x0000009400848947 */ /* 0x004fea0003800000 */
.L_x_21:
[----:B------:R2:W-:Y:S01]  /*1790*/  @!P5 SYNCS.ARRIVE.TRANS64 RZ, [UR33], R3 ;  /* 0x00000003ffffd9a7 */ /* 0x0005e20008000021 */
[----:B------:R-:W-:Y:S04]  /*17a0*/  BSSY.RECONVERGENT B0, `(.L_x_23) ;  /* 0x0000003000007945 */ /* 0x000fe80003800200 */
[----:B------:R-:W-:Y:S05]  /*17b0*/  @P4 BRA `(.L_x_24) ;  /* 0x0000000000044947 */ /* 0x000fea0003800000 */
[----:B------:R-:W-:Y:S05]  /*17c0*/  BPT.TRAP 0x1 ;  /* 0x000000040000795c */ /* 0x000fea0000300000 */
.L_x_24:
[----:B------:R-:W-:Y:S05]  /*17d0*/  BSYNC.RECONVERGENT B0 ;  /* 0x0000000000007941 */ /* 0x000fea0003800200 */
.L_x_23:
[----:B------:R-:W-:Y:S02]  /*17e0*/  UIADD3 UR6, UPT, UPT, UR17, 0x1, URZ ;  /* 0x0000000111067890 */ /* 0x000fe4000fffe0ff */
[----:B------:R-:W-:Y:S02]  /*17f0*/  ULEA UR32, UR17, UR4, 0xd ;  /* 0x0000000411207291 */ /* 0x000fe4000f8e68ff */
[----:B------:R-:W-:Y:S02]  /*1800*/  UISETP.NE.AND UP0, UPT, UR6, 0x6, UPT ;  /* 0x000000060600788c */ /* 0x000fe4000bf05270 */
[----:B------:R-:W-:Y:S02]  /*1810*/  UIADD3 UR26, UP1, UPT, UR22, 0x80, URZ ;  /* 0x00000080161a7890 */ /* 0x000fe4000ff3e0ff */
[----:B------:R-:W-:Y:S02]  /*1820*/  USEL UR9, URZ, 0x1, UP0 ;  /* 0x00000001ff097887 */ /* 0x000fe40008000000 */
[----:B------:R-:W-:-:S02]  /*1830*/  USEL UR6, UR6, URZ, UP0 ;  /* 0x000000ff06067287 */ /* 0x000fc40008000000 */
[----:B------:R-:W-:Y:S02]  /*1840*/  UIADD3 UR20, UP0, UPT, UR22, 0x180, URZ ;  /* 0x0000018016147890 */ /* 0x000fe4000ff1e0ff */
[----:B------:R-:W-:Y:S01]  /*1850*/  ULEA UR8, UR6, UR4, 0x3 ;  /* 0x0000000406087291 */ /* 0x000fe2000f8e18ff */
[----:B------:R-:W-:Y:S01]  /*1860*/  LOP3.LUT R15, R15, UR9, RZ, 0x3c, !PT ;  /* 0x000000090f0f7c12 */ /* 0x000fe2000f8e3cff */
[----:B------:R-:W-:Y:S02]  /*1870*/  USHF.L.U32 UR34, UR16, 0x5, URZ ;  /* 0x0000000510227899 */ /* 0x000fe400080006ff */
[----:B------:R-:W-:Y:S01]  /*1880*/  UIADD3.X UR27, UPT, UPT, URZ, UR23, URZ, UP1, !UPT ;  /* 0x00000017ff1b7290 */ /* 0x000fe20008ffe4ff */
[----:B-1----:R-:W-:Y:S01]  /*1890*/  SHF.L.U32 R2, R15, 0x1f, RZ ;  /* 0x0000001f0f027819 */ /* 0x002fe200000006ff */
[----:B------:R-:W-:Y:S02]  /*18a0*/  UIADD3 UR32, UPT, UPT, UR32, 0x10800, URZ ;  /* 0x0001080020207890 */ /* 0x000fe4000fffe0ff */
[----:B------:R-:W-:Y:S01]  /*18b0*/  UIADD3.X UR21, UPT, UPT, URZ, UR23, URZ, UP0, !UPT ;  /* 0x00000017ff157290 */ /* 0x000fe200087fe4ff */
[----:B------:R1:W1:Y:S01]  /*18c0*/  SYNCS.PHASECHK.TRANS64.TRYWAIT P0, [UR8+0x30], R2 ;  /* 0x00003002ff0075a7 */ /* 0x0002620008001108 */
[----:B------:R-:W-:Y:S01]  /*18d0*/  ULEA UR8, UR17, UR4, 0xe ;  /* 0x0000000411087291 */ /* 0x000fe2000f8e70ff */
[----:B------:R-:W-:Y:S01]  /*18e0*/  UMOV UR18, 0x0 ;  /* 0x0000000000127882 */ /* 0x000fe20000000000 */
[----:B------:R-:W-:-:S02]  /*18f0*/  UMOV UR19, 0x10000000 ;  /* 0x1000000000137882 */ /* 0x000fc40000000000 */
[----:B------:R-:W-:Y:S01]  /*1900*/  UIADD3 UR8, UPT, UPT, UR8, 0x1c800, URZ ;  /* 0x0001c80008087890 */ /* 0x000fe2000fffe0ff */
[----:B------:R1:W-:Y:S01]  /*1910*/  UTMALDG.3D [UR32], [UR26], desc[UR18] ;  /* 0x000012201a0075b4 */ /* 0x0003e20008011000 */
[----:B------:R-:W-:Y:S01]  /*1920*/  UMOV UR12, UR36 ;  /* 0x00000024000c7c82 */ /* 0x000fe20008000000 */
[----:B------:R-:W-:Y:S01]  /*1930*/  UMOV UR9, UR33 ;  /* 0x0000002100097c82 */ /* 0x000fe20008000000 */
[----:B------:R-:W-:Y:S01]  /*1940*/  UMOV UR10, UR34 ;  /* 0x00000022000a7c82 */ /* 0x000fe20008000000 */
[----:B------:R-:W-:Y:S01]  /*1950*/  UIADD3 UR16, UPT, UPT, UR16, 0x1, URZ ;  /* 0x0000000110107890 */ /* 0x000fe2000fffe0ff */
[----:B------:R-:W-:Y:S01]  /*1960*/  UMOV UR24, UR5 ;  /* 0x0000000500187c82 */ /* 0x000fe20008000000 */
[----:B------:R-:W-:Y:S02]  /*1970*/  UMOV UR17, UR6 ;  /* 0x0000000600117c82 */ /* 0x000fe40008000000 */
[----:B------:R1:W-:Y:S01]  /*1980*/  UTMALDG.3D [UR8], [UR20], desc[UR18] ;  /* 0x00001208140075b4 */ /* 0x0003e20008011000 */
[----:B------:R-:W-:-:S09]  /*1990*/  UISETP.NE.AND UP0, UPT, UR16, UR5, UPT ;  /* 0x000000051000728c */ /* 0x000fd2000bf05270 */
[----:B------:R-:W-:Y:S05]  /*19a0*/  BRA.U UP0, `(.L_x_25) ;  /* 0xfffffffd00607547 */ /* 0x000fea000b83ffff */
.L_x_20:
[----:B-1----:R-:W-:Y:S01]  /*19b0*/  ULEA UR8, UR6, UR4, 0x3 ;  /* 0x0000000406087291 */ /* 0x002fe2000f8e18ff */
[----:B------:R-:W-:Y:S01]  /*19c0*/  SHF.L.U32 R2, R15, 0x1f, RZ ;  /* 0x0000001f0f027819 */ /* 0x000fe200000006ff */
[----:B------:R-:W-:Y:S01]  /*19d0*/  @!P1 SYNCS.ARRIVE.TRANS64.A1T0 RZ, [UR4+0xa8], RZ ;  /* 0x0000a8ffffff99a7 */ /* 0x000fe20008100004 */
[----:B------:R-:W-:-:S06]  /*19e0*/  UISETP.GT.AND UP0, UPT, UR15, UR14, UPT ;  /* 0x0000000e0f00728c */ /* 0x000fcc000bf04270 */
[----:B--2---:R1:W2:Y:S03]  /*19f0*/  SYNCS.PHASECHK.TRANS64.TRYWAIT P0, [UR8+0x30], R2 ;  /* 0x00003002ff0075a7 */ /* 0x0042a60008001108 */
[----:B------:R-:W-:Y:S05]  /*1a00*/  BRA.U !UP0, `(.L_x_26) ;  /* 0x0000000108ac7547 */ /* 0x000fea000b800000 */
[----:B------:R-:W-:Y:S01]  /*1a10*/  UIADD3 UR21, UPT, UPT, UR7, UR24, URZ ;  /* 0x0000001807157290 */ /* 0x000fe2000fffe0ff */
[----:B------:R-:W-:-:S11]  /*1a20*/  UMOV UR25, UR6 ;  /* 0x0000000600197c82 */ /* 0x000fd60008000000 */
.L_x_31:
[----:B-1----:R-:W-:Y:S01]  /*1a30*/  ULEA UR17, UR25, UR4, 0x3 ;  /* 0x0000000419117291 */ /* 0x002fe2000f8e18ff */
[----:B--2---:R-:W-:Y:S01]  /*1a40*/  @!P5 MOV R3, 0x6000 ;  /* 0x000060000003d802 */ /* 0x004fe20000000f00 */
[----:B--2---:R-:W-:Y:S10]  /*1a50*/  @P0 BRA `(.L_x_27) ;  /* 0x00000000000c0947 */ /* 0x004ff40003800000 */
[----:B------:R-:W-:-:S04]  /*1a60*/  SHF.L.U32 R5, R15, 0x1f, RZ ;  /* 0x0000001f0f057819 */ /* 0x000fc800000006ff */
[----:B------:R-:W2:Y:S02]  /*1a70*/  SYNCS.PHASECHK.TRANS64.TRYWAIT P0, [UR17+0x30], R5 ;  /* 0x00003005ff0075a7 */ /* 0x000ea40008001111 */
[----:B--2---:R-:W-:Y:S05]  /*1a80*/  @!P0 BRA `(.L_x_28) ;  /* 0x0000009000dc8947 */ /* 0x004fea0003800000 */
.L_x_27:
[----:B------:R2:W-:Y:S01]  /*1a90*/  @!P5 SYNCS.ARRIVE.TRANS64 RZ, [UR17], R3 ;  /* 0x00000003ffffd9a7 */ /* 0x0005e20008000011 */
[----:B------:R-:W-:Y:S04]  /*1aa0*/  BSSY.RECONVERGENT B0, `(.L_x_29) ;  /* 0x0000003000007945 */ /* 0x000fe80003800200 */
[----:B------:R-:W-:Y:S05]  /*1ab0*/  @P4 BRA `(.L_x_30) ;  /* 0x0000000000044947 */ /* 0x000fea0003800000 */
[----:B------:R-:W-:Y:S05]  /*1ac0*/  BPT.TRAP 0x1 ;  /* 0x000000040000795c */ /* 0x000fea0000300000 */
.L_x_30:
[----:B------:R-:W-:Y:S05]  /*1ad0*/  BSYNC.RECONVERGENT B0 ;  /* 0x0000000000007941 */ /* 0x000fea0003800200 */
.L_x_29:
        /* <DEDUP_REMOVED lines=10> */
[----:B------:R-:W-:Y:S01]  /*1b80*/  UIADD3 UR16, UPT, UPT, UR16, 0x10800, URZ ;  /* 0x0001080010107890 */ /* 0x000fe2000fffe0ff */
[----:B-1----:R-:W-:Y:S01]  /*1b90*/  SHF.L.U32 R2, R15, 0x1f, RZ ;  /* 0x0000001f0f027819 */ /* 0x002fe200000006ff */
[----:B------:R-:W-:Y:S02]  /*1ba0*/  UIADD3.X UR31, UPT, UPT, URZ, UR23, URZ, UP1, !UPT ;  /* 0x00000017ff1f7290 */ /* 0x000fe40008ffe4ff */
[----:B------:R-:W-:Y:S01]  /*1bb0*/  UIADD3.X UR29, UPT, UPT, URZ, UR23, URZ, UP0, !UPT ;  /* 0x00000017ff1d7290 */ /* 0x000fe200087fe4ff */
[----:B------:R1:W1:Y:S01]  /*1bc0*/  SYNCS.PHASECHK.TRANS64.TRYWAIT P0, [UR8+0x30], R2 ;  /* 0x00003002ff0075a7 */ /* 0x0002620008001108 */
[----:B------:R-:W-:Y:S01]  /*1bd0*/  ULEA UR8, UR25, UR4, 0xe ;  /* 0x0000000419087291 */ /* 0x000fe2000f8e70ff */
[----:B------:R-:W-:Y:S01]  /*1be0*/  UMOV UR26, 0x0 ;  /* 0x00000000001a7882 */ /* 0x000fe20000000000 */
[----:B------:R-:W-:-:S02]  /*1bf0*/  UMOV UR27, 0x10000000 ;  /* 0x10000000001b7882 */ /* 0x000fc40000000000 */
[----:B------:R-:W-:Y:S01]  /*1c00*/  UIADD3 UR8, UPT, UPT, UR8, 0x1c800, URZ ;  /* 0x0001c80008087890 */ /* 0x000fe2000fffe0ff */
[----:B------:R-:W-:Y:S01]  /*1c10*/  UMOV UR19, UR35 ;  /* 0x0000002300137c82 */ /* 0x000fe20008000000 */
[----:B------:R-:W-:Y:S01]  /*1c20*/  UMOV UR20, UR36 ;  /* 0x0000002400147c82 */ /* 0x000fe20008000000 */
[----:B------:R-:W-:Y:S01]  /*1c30*/  UMOV UR12, UR36 ;  /* 0x00000024000c7c82 */ /* 0x000fe20008000000 */
[----:B------:R-:W-:Y:S01]  /*1c40*/  UMOV UR9, UR17 ;  /* 0x0000001100097c82 */ /* 0x000fe20008000000 */
[----:B------:R-:W-:Y:S01]  /*1c50*/  UMOV UR10, UR18 ;  /* 0x00000012000a7c82 */ /* 0x000fe20008000000 */
[----:B------:R1:W-:Y:S01]  /*1c60*/  UTMALDG.3D [UR16], [UR30], desc[UR26] ;  /* 0x00001a101e0075b4 */ /* 0x0003e20008011000 */
[----:B------:R-:W-:Y:S01]  /*1c70*/  UIADD3 UR24, UPT, UPT, UR24, 0x1, URZ ;  /* 0x0000000118187890 */ /* 0x000fe2000fffe0ff */
[----:B------:R-:W-:-:S03]  /*1c80*/  UMOV UR25, UR6 ;  /* 0x0000000600197c82 */ /* 0x000fc60008000000 */
[----:B------:R-:W-:Y:S01]  /*1c90*/  UISETP.NE.AND UP0, UPT, UR24, UR21, UPT ;  /* 0x000000151800728c */ /* 0x000fe2000bf05270 */
[----:B------:R1:W-:Y:S08]  /*1ca0*/  UTMALDG.3D [UR8], [UR28], desc[UR26] ;  /* 0x00001a081c0075b4 */ /* 0x0003f00008011000 */
[----:B------:R-:W-:Y:S05]  /*1cb0*/  BRA.U UP0, `(.L_x_31) ;  /* 0xfffffffd005c7547 */ /* 0x000fea000b83ffff */
.L_x_26:
[----:B-1----:R-:W-:Y:S01]  /*1cc0*/  LEA R2, R14, UR4, 0x3 ;  /* 0x000000040e027c11 */ /* 0x002fe2000f8e18ff */
[----:B------:R-:W-:Y:S01]  /*1cd0*/  NOP ;  /* 0x0000000000007918 */ /* 0x000fe20000000000 */
[----:B--2---:R-:W-:Y:S02]  /*1ce0*/  SHF.L.U32 R3, R12, 0x1f, RZ ;  /* 0x0000001f0c037819 */ /* 0x004fe400000006ff */
[----:B------:R-:W-:Y:S02]  /*1cf0*/  LEA R4, R14, UR4, 0x4 ;  /* 0x000000040e047c11 */ /* 0x000fe4000f8e20ff */
[----:B------:R-:W1:Y:S02]  /*1d00*/  SYNCS.PHASECHK.TRANS64.TRYWAIT P0, [R2+URZ+0xb0], R3 ;  /* 0x0000b003020075a7 */ /* 0x000e6400080011ff */
[----:B-1----:R-:W-:Y:S05]  /*1d10*/  @!P0 BRA `(.L_x_32) ;  /* 0x0000009000508947 */ /* 0x002fea0003800000 */
.L_x_134:
[----:B------:R-:W2:Y:S01]  /*1d20*/  LDS.128 R4, [R4+0x120] ;  /* 0x0001200004047984 */ /* 0x000ea20000000c00 */
[----:B---3--:R-:W-:Y:S01]  /*1d30*/  ISETP.GE.AND P0, PT, R72, 0x1, PT ;  /* 0x000000014800780c */ /* 0x008fe20003f06270 */
[----:B-1----:R-:W-:Y:S01]  /*1d40*/  VIADD R2, R2, 0xc0 ;  /* 0x000000c002027836 */ /* 0x002fe20000000000 */
[----:B------:R-:W-:Y:S01]  /*1d50*/  @!PT LDS RZ, [RZ] ;  /* 0x00000000fffff984 */ /* 0x000fe20000000800 */
[----:B------:R-:W-:Y:S01]  /*1d60*/  @!PT LDS RZ, [RZ] ;  /* 0x00000000fffff984 */ /* 0x000fe20000000800 */
[----:B------:R-:W-:Y:S01]  /*1d70*/  @!PT LDS RZ, [RZ] ;  /* 0x00000000fffff984 */ /* 0x000fe20000000800 */
[----:B------:R-:W-:Y:S01]  /*1d80*/  @!PT LDS RZ, [RZ] ;  /* 0x00000000fffff984 */ /* 0x000fe20000000800 */
[----:B------:R1:W-:Y:S06]  /*1d90*/  MEMBAR.ALL.CTA ;  /* 0x0000000000007992 */ /* 0x0003ec0000008000 */
[----:B-1----:R-:W1:Y:S01]  /*1da0*/  FENCE.VIEW.ASYNC.S ;  /* 0x00000000000073c6 */ /* 0x002e620000000000 */
[----:B------:R-:W-:-:S04]  /*1db0*/  PRMT R2, RZ, 0x654, R2 ;  /* 0x00000654ff027816 */ /* 0x000fc80000000002 */
[----:B-1----:R1:W-:Y:S01]  /*1dc0*/  SYNCS.ARRIVE.TRANS64.RED.A1T0 RZ, [R2+URZ], RZ ;  /* 0x000000ff02ff79a7 */ /* 0x0023e200081004ff */
[----:B--2---:R-:W-:-:S13]  /*1dd0*/  LOP3.LUT P2, RZ, R6, 0x1, RZ, 0xc0, !PT ;  /* 0x0000000106ff7812 */ /* 0x004fda000784c0ff */
[----:B------:R-:W-:Y:S01]  /*1de0*/  @P2 SHF.R.U32.HI R3, RZ, 0x10, R5 ;  /* 0x00000010ff032819 */ /* 0x000fe20000011605 */
[----:B------:R-:W-:Y:S01]  /*1df0*/  VOTEU.ANY UP0, P2 ;  /* 0x0000000000ff7886 */ /* 0x000fe20001000100 */
[----:B------:R-:W-:Y:S02]  /*1e00*/  @P2 MOV R13, R4 ;  /* 0x00000004000d2202 */ /* 0x000fe40000000f00 */
[----:B------:R-:W-:Y:S02]  /*1e10*/  @P2 R2UR.BROADCAST UR8, R3 ;  /* 0x00000000030822ca */ /* 0x000fe400008e0000 */
[----:B------:R-:W-:-:S11]  /*1e20*/  @P2 LOP3.LUT R11, R5, 0xffff, RZ, 0xc0, !PT ;  /* 0x0000ffff050b2812 */ /* 0x000fd600078ec0ff */
[----:B------:R-:W-:Y:S01]  /*1e30*/  @UP0 UMOV UR36, UR8 ;  /* 0x0000000800240c82 */ /* 0x000fe20008000000 */
[----:B-1----:R-:W-:Y:S05]  /*1e40*/  @!P0 BRA `(.L_x_33) ;  /* 0x0000000000b88947 */ /* 0x002fea0003800000 */
[----:B------:R-:W4:Y:S01]  /*1e50*/  LDC.64 R4, c[0x0][0xb18] ;  /* 0x0002c600ff047b82 */ /* 0x000f220000000a00 */
[----:B------:R-:W-:-:S07]  /*1e60*/  ISETP.NE.AND P3, PT, R72, 0x1, PT ;  /* 0x000000014800780c */ /* 0x000fce0003f65270 */
[----:B------:R-:W1:Y:S08]  /*1e70*/  LDC.64 R6, c[0x0][0xb10] ;  /* 0x0002c400ff067b82 */ /* 0x000e700000000a00 */
[----:B------:R-:W2:Y:S08]  /*1e80*/  LDC R16, c[0x0][0xb20] ;  /* 0x0002c800ff107b82 */ /* 0x000eb00000000800 */
[----:B------:R-:W3:Y:S01]  /*1e90*/  LDC R18, c[0x0][0xb0c] ;  /* 0x0002c300ff127b82 */ /* 0x000ee20000000800 */
[----:B----4-:R-:W-:Y:S01]  /*1ea0*/  IMAD.HI.U32 R17, R0, R5, RZ ;  /* 0x0000000500117227 */ /* 0x010fe200078e00ff */
[----:B------:R-:W-:-:S03]  /*1eb0*/  ISETP.NE.AND P0, PT, R4, 0x1, PT ;  /* 0x000000010400780c */ /* 0x000fc60003f05270 */
[----:B------:R-:W-:-:S03]  /*1ec0*/  IMAD.HI.U32 R5, R11, R5, RZ ;  /* 0x000000050b057227 */ /* 0x000fc600078e00ff */
[----:B------:R-:W4:Y:S01]  /*1ed0*/  LDC.64 R2, c[0x0][0xb28] ;  /* 0x0002ca00ff027b82 */ /* 0x000f220000000a00 */
[----:B-1----:R-:W-:-:S04]  /*1ee0*/  IMAD.HI.U32 R20, R9, R6, RZ ;  /* 0x0000000609147227 */ /* 0x002fc800078e00ff */
[----:B------:R-:W-:Y:S01]  /*1ef0*/  IMAD.HI.U32 R22, R13, R6, RZ ;  /* 0x000000060d167227 */ /* 0x000fe200078e00ff */
[----:B------:R-:W-:Y:S02]  /*1f00*/  SHF.R.U32.HI R20, RZ, R7, R20 ;  /* 0x00000007ff147219 */ /* 0x000fe40000011614 */
[-C--:B--2---:R-:W-:Y:S02]  /*1f10*/  SHF.R.U32.HI R17, RZ, R16.reuse, R17 ;  /* 0x00000010ff117219 */ /* 0x084fe40000011611 */
[----:B------:R-:W-:Y:S02]  /*1f20*/  SHF.R.U32.HI R16, RZ, R16, R5 ;  /* 0x00000010ff107219 */ /* 0x000fe40000011605 */
[----:B------:R-:W-:Y:S02]  /*1f30*/  SEL R17, R0, R17, !P0 ;  /* 0x0000001100117207 */ /* 0x000fe40004000000 */
[----:B------:R-:W-:Y:S02]  /*1f40*/  SHF.R.U32.HI R22, RZ, R7, R22 ;  /* 0x00000007ff167219 */ /* 0x000fe40000011616 */
[----:B---3--:R-:W-:-:S02]  /*1f50*/  ISETP.NE.AND P1, PT, R18, 0x1, PT ;  /* 0x000000011200780c */ /* 0x008fc40003f25270 */
[----:B------:R-:W-:Y:S02]  /*1f60*/  SEL R5, R11, R16, !P0 ;  /* 0x000000100b057207 */ /* 0x000fe40004000000 */
[----:B------:R-:W-:Y:S02]  /*1f70*/  SEL R19, R9, R20, !P1 ;  /* 0x0000001409137207 */ /* 0x000fe40004800000 */
[----:B------:R-:W-:Y:S01]  /*1f80*/  SEL R7, R13, R22, !P1 ;  /* 0x000000160d077207 */ /* 0x000fe20004800000 */
[----:B----4-:R-:W-:-:S04]  /*1f90*/  IMAD.HI.U32 R20, R17, R2, RZ ;  /* 0x0000000211147227 */ /* 0x010fc800078e00ff */
[----:B------:R-:W-:Y:S01]  /*1fa0*/  IMAD.HI.U32 R6, R19, R2, RZ ;  /* 0x0000000213067227 */ /* 0x000fe200078e00ff */
[----:B------:R-:W-:-:S04]  /*1fb0*/  @P3 SHF.R.U32.HI R17, RZ, R3, R20 ;  /* 0x00000003ff113219 */ /* 0x000fc80000011614 */
        /* <DEDUP_REMOVED lines=8> */
[----:B------:R-:W-:-:S04]  /*2040*/  @!P0 IMAD.HI.U32 R16, R7, R2, RZ ;  /* 0x0000000207108227 */ /* 0x000fc800078e00ff */
[----:B------:R-:W-:Y:S01]  /*2050*/  IMAD.MOV R2, RZ, RZ, -R6 ;  /* 0x000000ffff027224 */ /* 0x000fe200078e0a06 */
[----:B------:R-:W-:-:S03]  /*2060*/  @!P0 SHF.R.U32.HI R16, RZ, R3, R16 ;  /* 0x00000003ff108219 */ /* 0x000fc60000011610 */
[----:B------:R-:W-:Y:S01]  /*2070*/  IMAD R2, R72, R2, R5 ;  /* 0x0000000248027224 */ /* 0x000fe200078e0205 */
[----:B------:R-:W-:Y:S02]  /*2080*/  @!P0 SEL R3, R7, R16, !P3 ;  /* 0x0000001007038207 */ /* 0x000fe40005800000 */
[----:B------:R-:W-:-:S03]  /*2090*/  IADD3 R16, PT, PT, -R5, RZ, RZ ;  /* 0x000000ff05107210 */ /* 0x000fc60007ffe1ff */
[--C-:B------:R-:W-:Y:S02]  /*20a0*/  @!P0 IMAD.IADD R6, R6, 0x1, -R3.reuse ;  /* 0x0000000106068824 */ /* 0x100fe400078e0a03 */
[----:B------:R-:W-:Y:S01]  /*20b0*/  @!P0 IMAD R3, R2, R19, R3 ;  /* 0x0000001302038224 */ /* 0x000fe200078e0203 */
[----:B------:R-:W-:Y:S01]  /*20c0*/  IADD3 R2, PT, PT, -R7, RZ, RZ ;  /* 0x000000ff07027210 */ /* 0x000fe20007ffe1ff */
[----:B------:R-:W-:Y:S02]  /*20d0*/  @!P0 IMAD R5, R72, R6, R7 ;  /* 0x0000000648058224 */ /* 0x000fe400078e0207 */
[----:B------:R-:W-:Y:S02]  /*20e0*/  IMAD R11, R4, R16, R11 ;  /* 0x00000010040b7224 */ /* 0x000fe400078e020b */
[----:B------:R-:W-:Y:S02]  /*20f0*/  @!P0 IMAD.MOV.U32 R7, RZ, RZ, R3 ;  /* 0x000000ffff078224 */ /* 0x000fe400078e0003 */
[----:B------:R-:W-:-:S02]  /*2100*/  IMAD R2, R18, R2, R13 ;  /* 0x0000000212027224 */ /* 0x000fc400078e020d */
[----:B------:R-:W-:Y:S02]  /*2110*/  IMAD R11, R5, R4, R11 ;  /* 0x00000004050b7224 */ /* 0x000fe400078e020b */
[----:B------:R-:W-:Y:S02]  /*2120*/  IMAD R13, R7, R18, R2 ;  /* 0x00000012070d7224 */ /* 0x000fe400078e0202 */
.L_x_33:
[----:B------:R-:W1:Y:S02]  /*2130*/  LDCU UR8, c[0x0][0xb30] ;  /* 0x00016600ff0877ac */ /* 0x000e640008000800 */
[----:B-1----:R-:W-:-:S09]  /*2140*/  UISETP.NE.AND UP0, UPT, UR8, 0x1, UPT ;  /* 0x000000010800788c */ /* 0x002fd2000bf05270 */
[----:B------:R-:W-:Y:S05]  /*2150*/  BRA.U UP0, `(.L_x_34) ;  /* 0x0000000100407547 */ /* 0x000fea000b800000 */
[----:B------:R-:W1:Y:S08]  /*2160*/  LDC.64 R4, c[0x0][0xb10] ;  /* 0x0002c400ff047b82 */ /* 0x000e700000000a00 */
[----:B------:R-:W2:Y:S08]  /*2170*/  LDC.64 R2, c[0x0][0xb18] ;  /* 0x0002c600ff027b82 */ /* 0x000eb00000000a00 */
[----:B------:R-:W3:Y:S08]  /*2180*/  LDC R6, c[0x0][0xb20] ;  /* 0x0002c800ff067b82 */ /* 0x000ef00000000800 */
[----:B------:R-:W4:Y:S01]  /*2190*/  LDC R16, c[0x0][0xb0c] ;  /* 0x0002c300ff107b82 */ /* 0x000f220000000800 */
[----:B-1----:R-:W-:-:S05]  /*21a0*/  IMAD.HI.U32 R4, R13, R4, RZ ;  /* 0x000000040d047227 */ /* 0x002fca00078e00ff */
[----:B------:R-:W-:Y:S01]  /*21b0*/  SHF.R.U32.HI R4, RZ, R5, R4 ;  /* 0x00000005ff047219 */ /* 0x000fe20000011604 */
[----:B--2---:R-:W-:Y:S01]  /*21c0*/  IMAD.HI.U32 R3, R11, R3, RZ ;  /* 0x000000030b037227 */ /* 0x004fe200078e00ff */
[----:B------:R-:W-:-:S04]  /*21d0*/  ISETP.NE.AND P0, PT, R2, 0x1, PT ;  /* 0x000000010200780c */ /* 0x000fc80003f05270 */
[----:B---3--:R-:W-:-:S04]  /*21e0*/  SHF.R.U32.HI R6, RZ, R6, R3 ;  /* 0x00000006ff067219 */ /* 0x008fc80000011603 */
[----:B------:R-:W-:Y:S02]  /*21f0*/  SEL R3, R11, R6, !P0 ;  /* 0x000000060b037207 */ /* 0x000fe40004000000 */
[----:B----4-:R-:W-:-:S04]  /*2200*/  ISETP.NE.AND P1, PT, R16, 0x1, PT ;  /* 0x000000011000780c */ /* 0x010fc80003f25270 */
[----:B------:R-:W-:-:S05]  /*2210*/  SEL R4, R13, R4, !P1 ;  /* 0x000000040d047207 */ /* 0x000fca0004800000 */
[----:B------:R-:W-:Y:S02]  /*2220*/  IMAD.IADD R5, R3, 0x1, -R4 ;  /* 0x0000000103057824 */ /* 0x000fe400078e0a04 */
[----:B------:R-:W-:Y:S02]  /*2230*/  IMAD.IADD R3, R4, 0x1, -R3 ;  /* 0x0000000104037824 */ /* 0x000fe400078e0a03 */
[----:B------:R-:W-:Y:S02]  /*2240*/  IMAD R13, R5, R16, R13 ;  /* 0x00000010050d7224 */ /* 0x000fe400078e020d */
[----:B------:R-:W-:-:S07]  /*2250*/  IMAD R11, R3, R2, R11 ;  /* 0x00000002030b7224 */ /* 0x000fce00078e020b */
.L_x_34:
[----:B------:R-:W-:Y:S01]  /*2260*/  VIADD R14, R14, 0x1 ;  /* 0x000000010e0e7836 */ /* 0x000fe20000000000 */
[----:B------:R-:W-:Y:S01]  /*2270*/  PLOP3.LUT P1, PT, PT, PT, PT, 0x80, 0x8 ;  /* 0x000000000008781c */ /* 0x000fe20003f2f070 */
[----:B------:R-:W-:Y:S02]  /*2280*/  IMAD.IADD R21, R13, 0x1, R156 ;  /* 0x000000010d157824 */ /* 0x000fe400078e029c */
[----:B------:R-:W-:Y:S01]  /*2290*/  IMAD.IADD R20, R11, 0x1, R154 ;  /* 0x000000010b147824 */ /* 0x000fe200078e029a */
[----:B------:R-:W-:-:S04]  /*22a0*/  ISETP.NE.AND P0, PT, R14, 0x2, PT ;  /* 0x000000020e00780c */ /* 0x000fc80003f05270 */
[----:B------:R-:W-:Y:S02]  /*22b0*/  SEL R3, RZ, 0x1, P0 ;  /* 0x00000001ff037807 */ /* 0x000fe40000000000 */
[----:B------:R-:W-:Y:S02]  /*22c0*/  SEL R14, R14, RZ, P0 ;  /* 0x000000ff0e0e7207 */ /* 0x000fe40000000000 */
[----:B------:R-:W-:Y:S01]  /*22d0*/  LOP3.LUT R12, R12, R3, RZ, 0x3c, !PT ;  /* 0x000000030c0c7212 */ /* 0x000fe200078e3cff */
[----:B------:R-:W-:Y:S06]  /*22e0*/  @P2 BRA `(.L_x_35) ;  /* 0xfffffff000982947 */ /* 0x000fec000383ffff */
[----:B------:R-:W-:Y:S01]  /*22f0*/  UIADD3 UR4, UPT, UPT, UR4, 0x30, URZ ;  /* 0x0000003004047890 */ /* 0x000fe2000fffe0ff */
[----:B------:R-:W-:-:S03]  /*2300*/  SHF.L.U32 R3, R15, 0x1f, RZ ;  /* 0x0000001f0f037819 */ /* 0x000fc600000006ff */
[----:B------:R-:W-:-:S09]  /*2310*/  ULEA UR5, UR6, UR4, 0x3 ;  /* 0x0000000406057291 */ /* 0x000fd2000f8e18ff */
[----:B------:R-:W1:Y:S02]  /*2320*/  SYNCS.PHASECHK.TRANS64.TRYWAIT P0, [UR5], R3 ;  /* 0x00000003ff0075a7 */ /* 0x000e640008001105 */
[----:B-1----:R-:W-:Y:S05]  /*2330*/  @!P0 BRA `(.L_x_36) ;  /* 0x0000008800dc8947 */ /* 0x002fea0003800000 */
.L_x_136:
[----:B------:R-:W-:-:S04]  /*2340*/  UIADD3 UR6, UPT, UPT, UR6, 0x1, URZ ;  /* 0x0000000106067890 */ /* 0x000fc8000fffe0ff */
[----:B------:R-:W-:-:S04]  /*2350*/  UISETP.NE.AND UP0, UPT, UR6, 0x6, UPT ;  /* 0x000000060600788c */ /* 0x000fc8000bf05270 */
[----:B------:R-:W-:Y:S02]  /*2360*/  USEL UR7, URZ, 0x1, UP0 ;  /* 0x00000001ff077887 */ /* 0x000fe40008000000 */
[----:B------:R-:W-:-:S04]  /*2370*/  USEL UR6, UR6, URZ, UP0 ;  /* 0x000000ff06067287 */ /* 0x000fc80008000000 */
[----:B------:R-:W-:Y:S01]  /*2380*/  ULEA UR5, UR6, UR4, 0x3 ;  /* 0x0000000406057291 */ /* 0x000fe2000f8e18ff */
[----:B------:R-:W-:-:S04]  /*2390*/  LOP3.LUT R2, R15, UR7, RZ, 0x3c, !PT ;  /* 0x000000070f027c12 */ /* 0x000fc8000f8e3cff */
[----:B-1----:R-:W-:-:S04]  /*23a0*/  SHF.L.U32 R3, R2, 0x1f, RZ ;  /* 0x0000001f02037819 */ /* 0x002fc800000006ff */
[----:B------:R-:W1:Y:S02]  /*23b0*/  SYNCS.PHASECHK.TRANS64.TRYWAIT P0, [UR5], R3 ;  /* 0x00000003ff0075a7 */ /* 0x000e640008001105 */
[----:B-1----:R-:W-:Y:S05]  /*23c0*/  @!P0 BRA `(.L_x_37) ;  /* 0x0000008800d08947 */ /* 0x002fea0003800000 */
.L_x_138:
        /* <DEDUP_REMOVED lines=9> */
.L_x_140:
        /* <DEDUP_REMOVED lines=9> */
.L_x_142:
        /* <DEDUP_REMOVED lines=9> */
.L_x_144:
[----:B------:R-:W-:-:S04]  /*2580*/  UIADD3 UR6, UPT, UPT, UR6, 0x1, URZ ;  /* 0x0000000106067890 */ /* 0x000fc8000fffe0ff */
[----:B------:R-:W-:-:S04]  /*2590*/  UISETP.NE.AND UP0, UPT, UR6, 0x6, UPT ;  /* 0x000000060600788c */ /* 0x000fc8000bf05270 */
[----:B------:R-:W-:Y:S02]  /*25a0*/  USEL UR5, URZ, 0x1, UP0 ;  /* 0x00000001ff057887 */ /* 0x000fe40008000000 */
[----:B------:R-:W-:-:S04]  /*25b0*/  USEL UR6, UR6, URZ, UP0 ;  /* 0x000000ff06067287 */ /* 0x000fc80008000000 */
[----:B------:R-:W-:Y:S01]  /*25c0*/  ULEA UR6, UR6, UR4, 0x3 ;  /* 0x0000000406067291 */ /* 0x000fe2000f8e18ff */
[----:B-1----:R-:W-:-:S04]  /*25d0*/  LOP3.LUT R3, R2, UR5, RZ, 0x3c, !PT ;  /* 0x0000000502037c12 */ /* 0x002fc8000f8e3cff */
[----:B------:R-:W-:Y:S01]  /*25e0*/  SHF.L.U32 R3, R3, 0x1f, RZ ;  /* 0x0000001f03037819 */ /* 0x000fe200000006ff */
[----:B----4-:R-:W-:-:S07]  /*25f0*/  IMAD.U32 R0, RZ, RZ, UR6 ;  /* 0x00000006ff007e24 */ /* 0x010fce000f8e00ff */
.L_x_41:
[----:B-1----:R1:W2:Y:S02]  /*2600*/  SYNCS.PHASECHK.TRANS64.TRYWAIT P0, [R0+URZ], R3 ;  /* 0x00000003000075a7 */ /* 0x0022a400080011ff */
[----:B--2---:R-:W-:Y:S05]  /*2610*/  @!P0 NANOSLEEP.SYNCS 0x989680 ;  /* 0x009896800000895d */ /* 0x004fea0003900000 */
[----:B------:R-:W2:Y:S02]  /*2620*/  @!P0 SYNCS.PHASECHK.TRANS64 P0, [R0+URZ], R3 ;  /* 0x00000003000085a7 */ /* 0x000ea400080010ff */
[----:B--2---:R-:W-:Y:S05]  /*2630*/  @P0 EXIT ;  /* 0x000000000000094d */ /* 0x004fea0003800000 */
[----:B------:R-:W-:Y:S05]  /*2640*/  BRA `(.L_x_41) ;  /* 0xfffffffc00ec7947 */ /* 0x000fea000383ffff */
.L_x_17:
[----:B------:R-:W-:-:S04]  /*2650*/  UISETP.NE.AND UP1, UPT, UR37, URZ, UPT ;  /* 0x000000ff2500728c */ /* 0x000fc8000bf25270 */
[----:B------:R-:W-:-:S09]  /*2660*/  UISETP.NE.OR UP1, UPT, UR8, 0x1, UP1 ;  /* 0x000000010800788c */ /* 0x000fd20008f25670 */
[----:B------:R-:W-:Y:S05]  /*2670*/  BRA.U UP1, `(.L_x_42) ;  /* 0x0000000501487547 */ /* 0x000fea000b800000 */
[----:B------:R-:W-:Y:S01]  /*2680*/  ISETP.NE.AND P2, PT, R2, RZ, PT ;  /* 0x000000ff0200720c */ /* 0x000fe20003f45270 */
[----:B------:R-:W-:Y:S01]  /*2690*/  IMAD.MOV.U32 R12, RZ, RZ, 0x1 ;  /* 0x00000001ff0c7424 */ /* 0x000fe200078e00ff */
[----:B------:R-:W-:Y:S02]  /*26a0*/  CS2R R10, SRZ ;  /* 0x00000000000a7805 */ /* 0x000fe4000001ff00 */
[----:B------:R-:W-:Y:S01]  /*26b0*/  CS2R R8, SRZ ;  /* 0x0000000000087805 */ /* 0x000fe2000001ff00 */
[----:B------:R-:W-:Y:S01]  /*26c0*/  UMOV UR4, 0x400 ;  /* 0x0000040000047882 */ /* 0x000fe20000000000 */
[----:B------:R-:W-:Y:S01]  /*26d0*/  UMOV UR6, URZ ;  /* 0x000000ff00067c82 */ /* 0x000fe20008000000 */
[----:B------:R-:W-:-:S12]  /*26e0*/  ULEA UR37, UR37, UR4, 0x18 ;  /* 0x0000000425257291 */ /* 0x000fd8000f8ec0ff */
.L_x_46:
[----:B------:R-:W-:Y:S02]  /*26f0*/  LEA R0, R8, UR37, 0x3 ;  /* 0x0000002508007c11 */ /* 0x000fe4000f8e18ff */
[----:B------:R-:W-:-:S03]  /*2700*/  SHF.L.U32 R5, R9, 0x1f, RZ ;  /* 0x0000001f09057819 */ /* 0x000fc600000006ff */
[----:B------:R-:W-:Y:S01]  /*2710*/  VIADD R4, R0, 0x100 ;  /* 0x0000010000047836 */ /* 0x000fe20000000000 */
[----:B------:R-:W1:Y:S02]  /*2720*/  SYNCS.PHASECHK.TRANS64.TRYWAIT P0, [R0+URZ+0xf0], R5 ;  /* 0x0000f005000075a7 */ /* 0x000e6400080011ff */
[----:B-1----:R-:W-:Y:S05]  /*2730*/  @!P0 BRA `(.L_x_43) ;  /* 0x0000008800548947 */ /* 0x002fea0003800000 */
.L_x_145:
[----:B------:R-:W-:Y:S01]  /*2740*/  ULEA UR5, UR6, UR37, 0x3 ;  /* 0x0000002506057291 */ /* 0x000fe2000f8e18ff */
[----:B------:R-:W-:Y:S02]  /*2750*/  PRMT R4, RZ, 0x654, R4 ;  /* 0x00000654ff047816 */ /* 0x000fe40000000004 */
[----:B-1----:R-:W-:Y:S01]  /*2760*/  SHF.L.U32 R5, R12, 0x1f, RZ ;  /* 0x0000001f0c057819 */ /* 0x002fe200000006ff */
[----:B------:R-:W-:Y:S01]  /*2770*/  UIADD3 UR4, UPT, UPT, UR5, 0xb0, URZ ;  /* 0x000000b005047890 */ /* 0x000fe2000fffe0ff */
[----:B------:R1:W-:Y:S05]  /*2780*/  SYNCS.ARRIVE.TRANS64.RED.A1T0 RZ, [R4+URZ], RZ ;  /* 0x000000ff04ff79a7 */ /* 0x0003ea00081004ff */
[----:B------:R-:W-:Y:S01]  /*2790*/  IMAD.U32 R7, RZ, RZ, UR4 ;  /* 0x00000004ff077e24 */ /* 0x000fe2000f8e00ff */
[----:B------:R-:W2:Y:S04]  /*27a0*/  SYNCS.PHASECHK.TRANS64.TRYWAIT P0, [UR5+0xc0], R5 ;  /* 0x0000c005ff0075a7 */ /* 0x000ea80008001105 */
[----:B------:R-:W-:Y:S01]  /*27b0*/  PRMT R6, R2, 0x654, R7 ;  /* 0x0000065402067816 */ /* 0x000fe20000000007 */
[----:B-1----:R-:W-:Y:S01]  /*27c0*/  @!P2 IMAD.MOV.U32 R4, RZ, RZ, 0x10 ;  /* 0x00000010ff04a424 */ /* 0x002fe200078e00ff */
[----:B--2---:R-:W-:Y:S06]  /*27d0*/  @!P0 BRA `(.L_x_44) ;  /* 0x0000008800408947 */ /* 0x004fec0003800000 */
.L_x_147:
[----:B------:R-:W-:Y:S01]  /*27e0*/  ULEA UR4, UR6, UR37, 0x4 ;  /* 0x0000002506047291 */ /* 0x000fe2000f8e20ff */
[----:B------:R-:W-:Y:S01]  /*27f0*/  SEL R3, R6, R3, !P2 ;  /* 0x0000000306037207 */ /* 0x000fe20005000000 */
[----:B------:R-:W-:Y:S01]  /*2800*/  UIADD3 UR5, UPT, UPT, UR5, 0xb0, URZ ;  /* 0x000000b005057890 */ /* 0x000fe2000fffe0ff */
[----:B-1----:R-:W-:Y:S01]  /*2810*/  LEA R0, R11, UR37, 0x3 ;  /* 0x000000250b007c11 */ /* 0x002fe2000f8e18ff */
[----:B------:R-:W-:Y:S01]  /*2820*/  UIADD3 UR4, UPT, UPT, UR4, 0x120, URZ ;  /* 0x0000012004047890 */ /* 0x000fe2000fffe0ff */
[----:B------:R-:W-:Y:S01]  /*2830*/  SHF.L.U32 R5, R10, 0x1f, RZ ;  /* 0x0000001f0a057819 */ /* 0x000fe200000006ff */
[----:B------:R1:W-:Y:S01]  /*2840*/  @!P2 SYNCS.ARRIVE.TRANS64.RED RZ, [R3+URZ], R4 ;  /* 0x0000000403ffa9a7 */ /* 0x0003e200080004ff */
[----:B------:R-:W-:Y:S01]  /*2850*/  UIADD3 UR6, UPT, UPT, UR6, 0x1, URZ ;  /* 0x0000000106067890 */ /* 0x000fe2000fffe0ff */
[----:B------:R-:W-:-:S03]  /*2860*/  VIADD R8, R8, 0x1 ;  /* 0x0000000108087836 */ /* 0x000fc60000000000 */
[----:B------:R-:W-:Y:S02]  /*2870*/  UISETP.NE.AND UP0, UPT, UR6, 0x2, UPT ;  /* 0x000000020600788c */ /* 0x000fe4000bf05270 */
[----:B------:R-:W-:Y:S06]  /*2880*/  UGETNEXTWORKID.BROADCAST [UR4], [UR5] ;  /* 0x00000000040073ca */ /* 0x000fec0008000100 */
[----:B------:R-:W-:Y:S01]  /*2890*/  USEL UR4, URZ, 0x1, UP0 ;  /* 0x00000001ff047887 */ /* 0x000fe20008000000 */
[----:B------:R-:W-:Y:S01]  /*28a0*/  ISETP.NE.AND P0, PT, R8, 0x2, PT ;  /* 0x000000020800780c */ /* 0x000fe20003f05270 */
[----:B------:R-:W-:Y:S01]  /*28b0*/  USEL UR6, UR6, URZ, UP0 ;  /* 0x000000ff06067287 */ /* 0x000fe20008000000 */
[----:B------:R-:W2:Y:S03]  /*28c0*/  SYNCS.PHASECHK.TRANS64.TRYWAIT P1, [R0+URZ+0xb0], R5 ;  /* 0x0000b005000075a7 */ /* 0x000ea600080211ff */
[----:B------:R-:W-:Y:S01]  /*28d0*/  LOP3.LUT R12, R12, UR4, RZ, 0x3c, !PT ;  /* 0x000000040c0c7c12 */ /* 0x000fe2000f8e3cff */
[----:B-12---:R-:W-:Y:S07]  /*28e0*/  @!P1 BRA `(.L_x_45) ;  /* 0x0000008800149947 */ /* 0x006fee0003800000 */
.L_x_148:
[C---:B------:R-:W-:Y:S01]  /*28f0*/  LEA R4, R11.reuse, UR37, 0x4 ;  /* 0x000000250b047c11 */ /* 0x040fe2000f8e20ff */
[----:B-1----:R-:W-:Y:S01]  /*2900*/  VIADD R0, R0, 0xc0 ;  /* 0x000000c000007836 */ /* 0x002fe20000000000 */
[----:B------:R-:W-:Y:S01]  /*2910*/  SEL R8, R8, RZ, P0 ;  /* 0x000000ff08087207 */ /* 0x000fe20000000000 */
[----:B------:R-:W-:-:S03]  /*2920*/  VIADD R11, R11, 0x1 ;  /* 0x000000010b0b7836 */ /* 0x000fc60000000000 */
[----:B------:R-:W1:Y:S01]  /*2930*/  LDS.128 R4, [R4+0x120] ;  /* 0x0001200004047984 */ /* 0x000e620000000c00 */
[----:B------:R-:W-:Y:S02]  /*2940*/  PRMT R0, RZ, 0x654, R0 ;  /* 0x00000654ff007816 */ /* 0x000fe40000000000 */
[C---:B------:R-:W-:Y:S01]  /*2950*/  ISETP.NE.AND P1, PT, R11.reuse, 0x2, PT ;  /* 0x000000020b00780c */ /* 0x040fe20003f25270 */
[----:B------:R-:W-:Y:S01]  /*2960*/  @!PT LDS RZ, [RZ] ;  /* 0x00000000fffff984 */ /* 0x000fe20000000800 */
[----:B------:R-:W-:Y:S01]  /*2970*/  @!PT LDS RZ, [RZ] ;  /* 0x00000000fffff984 */ /* 0x000fe20000000800 */
[----:B------:R-:W-:Y:S01]  /*2980*/  @!PT LDS RZ, [RZ] ;  /* 0x00000000fffff984 */ /* 0x000fe20000000800 */
[----:B------:R-:W-:Y:S01]  /*2990*/  @!PT LDS RZ, [RZ] ;  /* 0x00000000fffff984 */ /* 0x000fe20000000800 */
[----:B------:R2:W-:Y:S06]  /*29a0*/  MEMBAR.ALL.CTA ;  /* 0x0000000000007992 */ /* 0x0005ec0000008000 */
[----:B--2---:R-:W2:Y:S01]  /*29b0*/  FENCE.VIEW.ASYNC.S ;  /* 0x00000000000073c6 */ /* 0x004ea20000000000 */
[----:B------:R-:W-:Y:S01]  /*29c0*/  SEL R11, R11, RZ, P1 ;  /* 0x000000ff0b0b7207 */ /* 0x000fe20000800000 */
[----:B--2---:R2:W-:Y:S01]  /*29d0*/  SYNCS.ARRIVE.TRANS64.RED.A1T0 RZ, [R0+URZ], RZ ;  /* 0x000000ff00ff79a7 */ /* 0x0045e200081004ff */
[----:B-1----:R-:W-:-:S02]  /*29e0*/  LOP3.LUT P3, RZ, R6, 0x1, RZ, 0xc0, !PT ;  /* 0x0000000106ff7812 */ /* 0x002fc4000786c0ff */
[----:B------:R-:W-:-:S04]  /*29f0*/  SEL R5, RZ, 0x1, P1 ;  /* 0x00000001ff057807 */ /* 0x000fc80000800000 */
[----:B------:R-:W-:Y:S02]  /*2a00*/  LOP3.LUT R10, R10, R5, RZ, 0x3c, !PT ;  /* 0x000000050a0a7212 */ /* 0x000fe400078e3cff */
[----:B--2---:R-:W-:-:S04]  /*2a10*/  SEL R0, RZ, 0x1, P0 ;  /* 0x00000001ff007807 */ /* 0x004fc80000000000 */
[----:B------:R-:W-:Y:S01]  /*2a20*/  LOP3.LUT R9, R9, R0, RZ, 0x3c, !PT ;  /* 0x0000000009097212 */ /* 0x000fe200078e3cff */
[----:B------:R-:W-:Y:S06]  /*2a30*/  @P3 BRA `(.L_x_46) ;  /* 0xfffffffc002c3947 */ /* 0x000fec000383ffff */
[----:B------:R-:W-:Y:S01]  /*2a40*/  ULEA UR5, UR6, UR37, 0x3 ;  /* 0x0000002506057291 */ /* 0x000fe2000f8e18ff */
[----:B------:R-:W-:-:S08]  /*2a50*/  SHF.L.U32 R3, R12, 0x1f, RZ ;  /* 0x0000001f0c037819 */ /* 0x000fd000000006ff */
[----:B------:R-:W1:Y:S02]  /*2a60*/  SYNCS.PHASECHK.TRANS64 P0, [UR5+0xc0], R3 ;  /* 0x0000c003ff0075a7 */ /* 0x000e640008001005 */
[----:B-1----:R-:W-:Y:S05]  /*2a70*/  @P0 BRA `(.L_x_47) ;  /* 0x0000000000080947 */ /* 0x002fea0003800000 */
[----:B------:R-:W1:Y:S02]  /*2a80*/  SYNCS.PHASECHK.TRANS64.TRYWAIT P0, [UR5+0xc0], R3 ;  /* 0x0000c003ff0075a7 */ /* 0x000e640008001105 */
[----:B-1----:R-:W-:Y:S05]  /*2a90*/  @!P0 BRA `(.L_x_48) ;  /* 0x0000008400bc8947 */ /* 0x002fea0003800000 */
.L_x_47:
[----:B------:R-:W-:-:S04]  /*2aa0*/  UIADD3 UR4, UPT, UPT, UR6, 0x1, URZ ;  /* 0x0000000106047890 */ /* 0x000fc8000fffe0ff */
[----:B------:R-:W-:-:S04]  /*2ab0*/  UISETP.NE.AND UP0, UPT, UR4, 0x2, UPT ;  /* 0x000000020400788c */ /* 0x000fc8000bf05270 */
[----:B------:R-:W-:Y:S02]  /*2ac0*/  USEL UR7, URZ, 0x1, UP0 ;  /* 0x00000001ff077887 */ /* 0x000fe40008000000 */
[----:B------:R-:W-:-:S04]  /*2ad0*/  USEL UR4, UR4, URZ, UP0 ;  /* 0x000000ff04047287 */ /* 0x000fc80008000000 */
[----:B------:R-:W-:Y:S01]  /*2ae0*/  ULEA UR4, UR4, UR37, 0x3 ;  /* 0x0000002504047291 */ /* 0x000fe2000f8e18ff */
[----:B-1----:R-:W-:-:S04]  /*2af0*/  LOP3.LUT R3, R12, UR7, RZ, 0x3c, !PT ;  /* 0x000000070c037c12 */ /* 0x002fc8000f8e3cff */
[----:B------:R-:W-:-:S04]  /*2b00*/  SHF.L.U32 R0, R3, 0x1f, RZ ;  /* 0x0000001f03007819 */ /* 0x000fc800000006ff */
[----:B------:R-:W1:Y:S02]  /*2b10*/  SYNCS.PHASECHK.TRANS64 P0, [UR4+0xc0], R0 ;  /* 0x0000c000ff0075a7 */ /* 0x000e640008001004 */
[----:B-1----:R-:W-:Y:S05]  /*2b20*/  @P0 EXIT ;  /* 0x000000000000094d */ /* 0x002fea0003800000 */
[----:B------:R-:W-:Y:S02]  /*2b30*/  SHF.L.U32 R3, R3, 0x1f, RZ ;  /* 0x0000001f03037819 */ /* 0x000fe400000006ff */
[----:B------:R-:W-:-:S07]  /*2b40*/  MOV R0, UR4 ;  /* 0x0000000400007c02 */ /* 0x000fce0008000f00 */
.L_x_49:
[----:B-1----:R1:W2:Y:S02]  /*2b50*/  SYNCS.PHASECHK.TRANS64.TRYWAIT P0, [R0+URZ+0xc0], R3 ;  /* 0x0000c003000075a7 */ /* 0x0022a400080011ff */
[----:B--2---:R-:W-:Y:S05]  /*2b60*/  @!P0 NANOSLEEP.SYNCS 0x989680 ;  /* 0x009896800000895d */ /* 0x004fea0003900000 */
[----:B------:R-:W2:Y:S02]  /*2b70*/  @!P0 SYNCS.PHASECHK.TRANS64 P0, [R0+URZ+0xc0], R3 ;  /* 0x0000c003000085a7 */ /* 0x000ea400080010ff */
[----:B--2---:R-:W-:Y:S05]  /*2b80*/  @P0 EXIT ;  /* 0x000000000000094d */ /* 0x004fea0003800000 */
[----:B------:R-:W-:Y:S05]  /*2b90*/  BRA `(.L_x_49) ;  /* 0xfffffffc00ec7947 */ /* 0x000fea000383ffff */
.L_x_42:
[----:B------:R-:W-:-:S09]  /*2ba0*/  UISETP.NE.AND UP1, UPT, UR8, URZ, UPT ;  /* 0x000000ff0800728c */ /* 0x000fd2000bf25270 */
[----:B------:R-:W-:Y:S05]  /*2bb0*/  BRA.U UP1, `(.L_x_50) ;  /* 0x0000000d01347547 */ /* 0x000fea000b800000 */
[----:B------:R-:W-:Y:S01]  /*2bc0*/  UMOV UR4, 0x40 ;  /* 0x0000004000047882 */ /* 0x000fe20000000000 */
[----:B------:R-:W-:Y:S01]  /*2bd0*/  NOP ;  /* 0x0000000000007918 */ /* 0x000fe20000000000 */
[----:B------:R-:W-:Y:S01]  /*2be0*/  ULEA UR4, UR37, UR4, 0x18 ;  /* 0x0000000425047291 */ /* 0x000fe2000f8ec0ff */
[----:B------:R-:W-:Y:S02]  /*2bf0*/  UMOV UR5, 0x400 ;  /* 0x0000040000057882 */ /* 0x000fe40000000000 */
[----:B------:R-:W-:-:S06]  /*2c00*/  ULEA UR37, UR37, UR5, 0x18 ;  /* 0x0000000525257291 */ /* 0x000fcc000f8ec0ff */
[----:B------:R-:W1:Y:S02]  /*2c10*/  LDS.U8 R0, [UR4+0x1c] ;  /* 0x00001c04ff007984 */ /* 0x000e640008000000 */
[----:B-1----:R-:W-:-:S13]  /*2c20*/  ISETP.NE.AND P0, PT, R0, RZ, PT ;  /* 0x000000ff0000720c */ /* 0x002fda0003f05270 */
[----:B------:R-:W-:Y:S05]  /*2c30*/  @P0 BRA `(.L_x_51) ;  /* 0x0000000000580947 */ /* 0x000fea0003800000 */
[----:B------:R-:W-:-:S13]  /*2c40*/  ELECT P0, URZ, PT ;  /* 0x0000000000ff782f */ /* 0x000fda0003800000 */
[----:B------:R-:W-:Y:S05]  /*2c50*/  @!P0 BRA `(.L_x_52) ;  /* 0x0000000000608947 */ /* 0x000fea0003800000 */
[----:B------:R-:W-:Y:S01]  /*2c60*/  UMOV UR5, 0x10 ;  /* 0x0000001000057882 */ /* 0x000fe20000000000 */
[----:B------:R-:W-:Y:S01]  /*2c70*/  HFMA2 R0, -RZ, RZ, 0, 5.9604644775390625e-08 ;  /* 0x00000001ff007431 */ /* 0x000fe200000001ff */
[----:B------:R-:W-:-:S03]  /*2c80*/  MOV R2, 0xffff ;  /* 0x0000ffff00027802 */ /* 0x000fc60000000f00 */
[----:B------:R-:W-:Y:S04]  /*2c90*/  DEPBAR.LE SB1, 0x36 ;  /* 0x00009d800000791a */ /* 0x000fe80000000000 */
[----:B------:R-:W1:Y:S02]  /*2ca0*/  UTCATOMSWS.FIND_AND_SET.ALIGN UP0, UR5, UR5 ;  /* 0x00000005000575e3 */ /* 0x000e640008000800 */
[----:B-1----:R-:W-:Y:S01]  /*2cb0*/  MOV R3, UR5 ;  /* 0x0000000500037c02 */ /* 0x002fe20008000f00 */
[----:B------:R-:W-:Y:S06]  /*2cc0*/  BRA.U UP0, `(.L_x_53) ;  /* 0x0000000100187547 */ /* 0x000fec000b800000 */
.L_x_54:
[----:B------:R-:W-:Y:S05]  /*2cd0*/  NANOSLEEP 0x64 ;  /* 0x000000640000795d */ /* 0x000fea0003800000 */
[----:B------:R-:W-:-:S05]  /*2ce0*/  UMOV UR5, 0x10 ;  /* 0x0000001000057882 */ /* 0x000fca0000000000 */
[----:B------:R-:W-:Y:S04]  /*2cf0*/  DEPBAR.LE SB1, 0x36 ;  /* 0x00009d800000791a */ /* 0x000fe80000000000 */
[----:B------:R-:W1:Y:S02]  /*2d00*/  UTCATOMSWS.FIND_AND_SET.ALIGN UP0, UR5, UR5 ;  /* 0x00000005000575e3 */ /* 0x000e640008000800 */
[----:B-1----:R-:W-:Y:S01]  /*2d10*/  MOV R3, UR5 ;  /* 0x0000000500037c02 */ /* 0x002fe20008000f00 */
[----:B------:R-:W-:Y:S05]  /*2d20*/  BRA.U !UP0, `(.L_x_54) ;  /* 0xfffffffd08e87547 */ /* 0x000fea000b83ffff */
.L_x_53:
[-C--:B------:R-:W-:Y:S02]  /*2d30*/  SHF.L.U32 R2, R2, R3.reuse, RZ ;  /* 0x0000000302027219 */ /* 0x080fe400000006ff */
[----:B------:R-:W-:Y:S01]  /*2d40*/  SHF.L.U32 R0, R0, R3, RZ ;  /* 0x0000000300007219 */ /* 0x000fe200000006ff */
[----:B------:R-:W-:Y:S02]  /*2d50*/  IMAD.SHL.U32 R3, R3, 0x20, RZ ;  /* 0x0000002003037824 */ /* 0x000fe400078e00ff */
[----:B------:R1:W-:Y:S04]  /*2d60*/  ATOMS.OR RZ, [UR4+0x14], R2 ;  /* 0x00001402ffff798c */ /* 0x0003e8000b000004 */
[----:B------:R1:W-:Y:S04]  /*2d70*/  ATOMS.OR RZ, [UR4+0x18], R0 ;  /* 0x00001800ffff798c */ /* 0x0003e8000b000004 */
[----:B------:R1:W-:Y:S01]  /*2d80*/  STS [UR37+0x140], R3 ;  /* 0x00014003ff007988 */ /* 0x0003e20008000825 */
[----:B------:R-:W-:Y:S05]  /*2d90*/  BRA `(.L_x_52) ;  /* 0x0000000000107947 */ /* 0x000fea0003800000 */
.L_x_51:
[----:B------:R-:W-:Y:S02]  /*2da0*/  MOV R0, 0xffffffff ;  /* 0xffffffff00007802 */ /* 0x000fe40000000f00 */
[----:B------:R-:W-:-:S03]  /*2db0*/  MOV R2, 0x2de0 ;  /* 0x00002de000027802 */ /* 0x000fc60000000f00 */
[----:B------:R1:W-:Y:S04]  /*2dc0*/  STS [UR37+0x140], R0 ;  /* 0x00014000ff007988 */ /* 0x0003e80008000825 */
[----:B-1-3-5:R-:W-:Y:S05]  /*2dd0*/  CALL.REL.NOINC `($__internal_1_$__cuda_sm10x_tcgen05_guardrail_trap_phase_invalid_during_alloc) ;  /* 0x0000008800d47944 */ /* 0x02afea0003c00000 */
.L_x_52:
[----:B------:R-:W-:Y:S05]  /*2de0*/  WARPSYNC.ALL ;  /* 0x0000000000007948 */ /* 0x000fea0003800000 */
[----:B------:R-:W2:Y:S01]  /*2df0*/  S2UR UR6, SR_CgaCtaId ;  /* 0x00000000000679c3 */ /* 0x000ea20000008800 */
[----:B------:R-:W-:Y:S01]  /*2e00*/  UMOV UR4, 0x400 ;  /* 0x0000040000047882 */ /* 0x000fe20000000000 */
[----:B------:R-:W-:-:S06]  /*2e10*/  NOP ;  /* 0x0000000000007918 */ /* 0x000fcc0000000000 */
[----:B------:R-:W-:Y:S06]  /*2e20*/  BAR.ARV 0x6, 0xa0 ;  /* 0x0182800000007b1d */ /* 0x000fec0000002000 */
[----:B------:R-:W4:Y:S01]  /*2e30*/  LDCU UR7, c[0x0][0x38c] ;  /* 0x00007180ff0777ac */ /* 0x000f220008000800 */
[----:B------:R-:W-:Y:S01]  /*2e40*/  IMAD.MOV.U32 R11, RZ, RZ, 0x1 ;  /* 0x00000001ff0b7424 */ /* 0x000fe200078e00ff */
[----:B------:R-:W-:Y:S01]  /*2e50*/  CS2R R8, SRZ ;  /* 0x0000000000087805 */ /* 0x000fe2000001ff00 */
[----:B------:R-:W-:Y:S01]  /*2e60*/  IMAD.MOV.U32 R10, RZ, RZ, RZ ;  /* 0x000000ffff0a7224 */ /* 0x000fe200078e00ff */
[----:B------:R-:W-:Y:S01]  /*2e70*/  UMOV UR18, URZ ;  /* 0x000000ff00127c82 */ /* 0x000fe20008000000 */
[----:B------:R-:W-:Y:S01]  /*2e80*/  UMOV UR17, URZ ;  /* 0x000000ff00117c82 */ /* 0x000fe20008000000 */
[----:B------:R-:W-:Y:S01]  /*2e90*/  UMOV UR22, 0x0 ;  /* 0x0000000000167882 */ /* 0x000fe20000000000 */
[----:B------:R-:W-:Y:S01]  /*2ea0*/  UMOV UR23, 0x8400010 ;  /* 0x0840001000177882 */ /* 0x000fe20000000000 */
[----:B------:R-:W-:Y:S01]  /*2eb0*/  UMOV UR20, 0x0 ;  /* 0x0000000000147882 */ /* 0x000fe20000000000 */
[----:B------:R-:W-:Y:S01]  /*2ec0*/  UMOV UR21, 0x8400010 ;  /* 0x0840001000157882 */ /* 0x000fe20000000000 */
[----:B--2---:R-:W-:Y:S01]  /*2ed0*/  ULEA UR6, UR6, UR4, 0x18 ;  /* 0x0000000406067291 */ /* 0x004fe2000f8ec0ff */
[----:B------:R-:W2:Y:S03]  /*2ee0*/  LDCU UR4, c[0x0][0x38c] ;  /* 0x00007180ff0477ac */ /* 0x000ea60008000800 */
[----:B------:R-:W-:-:S02]  /*2ef0*/  UIADD3 UR11, UPT, UPT, UR6, 0x10800, URZ ;  /* 0x00010800060b7890 */ /* 0x000fc4000fffe0ff */
[----:B----4-:R-:W-:-:S03]  /*2f00*/  UIADD3 UR7, UPT, UPT, UR7, 0x1f, URZ ;  /* 0x0000001f07077890 */ /* 0x010fc6000fffe0ff */
[----:B-1----:R-:W1:Y:S01]  /*2f10*/  LDS R0, [UR6+0x140] ;  /* 0x00014006ff007984 */ /* 0x002e620008000800 */
[----:B------:R-:W-:Y:S02]  /*2f20*/  UIADD3 UR12, UPT, UPT, UR6, 0x1c800, URZ ;  /* 0x0001c800060c7890 */ /* 0x000fe4000fffe0ff */
[----:B------:R-:W-:Y:S02]  /*2f30*/  USHF.R.S32.HI UR5, URZ, 0x1f, UR7 ;  /* 0x0000001fff057899 */ /* 0x000fe40008011407 */
[----:B------:R-:W-:Y:S02]  /*2f40*/  USHF.R.U32.HI UR11, URZ, 0x4, UR11 ;  /* 0x00000004ff0b7899 */ /* 0x000fe4000801160b */
[----:B------:R-:W-:Y:S02]  /*2f50*/  ULEA.HI UR5, UR5, UR7, URZ, 0x5 ;  /* 0x0000000705057291 */ /* 0x000fe4000f8f28ff */
[----:B------:R-:W-:Y:S02]  /*2f60*/  USHF.R.U32.HI UR12, URZ, 0x4, UR12 ;  /* 0x00000004ff0c7899 */ /* 0x000fe4000801160c */
[----:B------:R-:W-:-:S02]  /*2f70*/  USHF.R.S32.HI UR5, URZ, 0x5, UR5 ;  /* 0x00000005ff057899 */ /* 0x000fc40008011405 */
[----:B------:R-:W-:Y:S02]  /*2f80*/  ULOP3.LUT UR11, UR11, 0x3fff, URZ, 0xc0, !UPT ;  /* 0x00003fff0b0b7892 */ /* 0x000fe4000f8ec0ff */
[----:B------:R-:W-:Y:S02]  /*2f90*/  UISETP.LT.AND UP0, UPT, UR5, 0x1, UPT ;  /* 0x000000010500788c */ /* 0x000fe4000bf01270 */
[----:B------:R-:W-:Y:S02]  /*2fa0*/  ULOP3.LUT UR12, UR12, 0x3fff, URZ, 0xc0, !UPT ;  /* 0x00003fff0c0c7892 */ /* 0x000fe4000f8ec0ff */
[----:B------:R-:W-:Y:S02]  /*2fb0*/  USEL UR10, UR5, 0x1, !UP0 ;  /* 0x00000001050a7887 */ /* 0x000fe4000c000000 */
[----:B------:R-:W-:Y:S02]  /*2fc0*/  ULOP3.LUT UR11, UR11, 0x10000, URZ, 0xfc, !UPT ;  /* 0x000100000b0b7892 */ /* 0x000fe4000f8efcff */
[----:B------:R-:W-:-:S02]  /*2fd0*/  ULOP3.LUT UR12, UR12, 0x10000, URZ, 0xfc, !UPT ;  /* 0x000100000c0c7892 */ /* 0x000fc4000f8efcff */
[----:B------:R-:W-:Y:S02]  /*2fe0*/  UIADD3 UR10, UPT, UPT, -UR10, URZ, URZ ;  /* 0x000000ff0a0a7290 */ /* 0x000fe4000fffe1ff */
[----:B--2---:R-:W-:Y:S01]  /*2ff0*/  UISETP.GE.AND UP3, UPT, UR4, 0x1, UPT ;  /* 0x000000010400788c */ /* 0x004fe2000bf66270 */
[----:B-1----:R-:W-:-:S15]  /*3000*/  R2UR UR19, R0 ;  /* 0x00000000001372ca */ /* 0x002fde00000e0000 */
.L_x_61:
[----:B------:R-:W-:Y:S02]  /*3010*/  LEA R0, R10, UR6, 0x3 ;  /* 0x000000060a007c11 */ /* 0x000fe4000f8e18ff */
[----:B------:R-:W-:Y:S02]  /*3020*/  SHF.L.U32 R5, R9, 0x1f, RZ ;  /* 0x0000001f09057819 */ /* 0x000fe400000006ff */
[----:B------:R-:W-:Y:S01]  /*3030*/  PLOP3.LUT P0, PT, PT, PT, UP3, 0x80, 0x8 ;  /* 0x000000000008781c */ /* 0x000fe20003f0f038 */
[----:B------:R-:W-:Y:S01]  /*3040*/  VIADD R3, R0, 0xc0 ;  /* 0x000000c000037836 */ /* 0x000fe20000000000 */
[----:B-1----:R-:W1:Y:S02]  /*3050*/  SYNCS.PHASECHK.TRANS64.TRYWAIT P1, [R0+URZ+0xb0], R5 ;  /* 0x0000b005000075a7 */ /* 0x002e6400080211ff */
[----:B-1--4-:R-:W-:Y:S09]  /*3060*/  @!P1 BRA `(.L_x_55) ;  /* 0x0000008000609947 */ /* 0x012ff20003800000 */
.L_x_150:
[----:B------:R-:W-:Y:S01]  /*3070*/  LEA R4, R10, UR6, 0x4 ;  /* 0x000000060a047c11 */ /* 0x000fe2000f8e20ff */
[----:B------:R-:W-:Y:S01]  /*3080*/  @UP3 ULEA UR4, UR17, UR6, 0x3 ;  /* 0x0000000611043291 */ /* 0x000fe2000f8e18ff */
[----:B------:R-:W-:Y:S01]  /*3090*/  PLOP3.LUT P2, PT, PT, PT, PT, 0x80, 0x8 ;  /* 0x000000000008781c */ /* 0x000fe20003f4f070 */
[----:B------:R-:W-:Y:S01]  /*30a0*/  ULEA UR8, UR18, UR6, 0x3 ;  /* 0x0000000612087291 */ /* 0x000fe2000f8e18ff */
[----:B------:R-:W-:Y:S01]  /*30b0*/  PRMT R3, RZ, 0x654, R3 ;  /* 0x00000654ff037816 */ /* 0x000fe20000000003 */
[----:B------:R-:W-:Y:S01]  /*30c0*/  ULEA UR9, UR18, UR19, 0x8 ;  /* 0x0000001312097291 */ /* 0x000fe2000f8e40ff */
[----:B-1----:R-:W1:Y:S01]  /*30d0*/  LDS.128 R4, [R4+0x120] ;  /* 0x0001200004047984 */ /* 0x002e620000000c00 */
[----:B------:R-:W-:Y:S02]  /*30e0*/  @P0 SHF.L.U32 R2, R8, 0x1f, RZ ;  /* 0x0000001f08020819 */ /* 0x000fe400000006ff */
[----:B------:R-:W-:Y:S01]  /*30f0*/  SHF.L.U32 R0, R11, 0x1f, RZ ;  /* 0x0000001f0b007819 */ /* 0x000fe200000006ff */
[----:B------:R-:W-:Y:S01]  /*3100*/  @!PT LDS RZ, [RZ] ;  /* 0x00000000fffff984 */ /* 0x000fe20000000800 */
[----:B------:R-:W-:Y:S01]  /*3110*/  @!PT LDS RZ, [RZ] ;  /* 0x00000000fffff984 */ /* 0x000fe20000000800 */
[----:B------:R-:W-:Y:S01]  /*3120*/  @!PT LDS RZ, [RZ] ;  /* 0x00000000fffff984 */ /* 0x000fe20000000800 */
[----:B------:R-:W-:Y:S01]  /*3130*/  @!PT LDS RZ, [RZ] ;  /* 0x00000000fffff984 */ /* 0x000fe20000000800 */
[----:B------:R2:W-:Y:S06]  /*3140*/  MEMBAR.ALL.CTA ;  /* 0x0000000000007992 */ /* 0x0005ec0000008000 */
[----:B--2---:R-:W2:Y:S02]  /*3150*/  FENCE.VIEW.ASYNC.S ;  /* 0x00000000000073c6 */ /* 0x004ea40000000000 */
[----:B--2---:R2:W-:Y:S01]  /*3160*/  SYNCS.ARRIVE.TRANS64.RED.A1T0 RZ, [R3+URZ], RZ ;  /* 0x000000ff03ff79a7 */ /* 0x0045e200081004ff */
[----:B------:R2:W4:Y:S01]  /*3170*/  @P0 SYNCS.PHASECHK.TRANS64.TRYWAIT P2, [UR4], R2 ;  /* 0x00000002ff0005a7 */ /* 0x0005220008041104 */
[----:B-1----:R-:W-:Y:S01]  /*3180*/  LOP3.LUT P1, RZ, R6, 0x1, RZ, 0xc0, !PT ;  /* 0x0000000106ff7812 */ /* 0x002fe2000782c0ff */
[----:B------:R-:W1:Y:S02]  /*3190*/  SYNCS.PHASECHK.TRANS64.TRYWAIT P0, [UR8+0xe0], R0 ;  /* 0x0000e000ff0075a7 */ /* 0x000e640008001108 */
[----:B-12-4-:R-:W-:Y:S10]  /*31a0*/  @!P0 BRA `(.L_x_56) ;  /* 0x0000008000248947 */ /* 0x016ff40003800000 */
.L_x_152:
[----:B------:R-:W-:Y:S01]  /*31b0*/  IADD3 R10, PT, PT, R10, 0x1, RZ ;  /* 0x000000010a0a7810 */ /* 0x000fe20007ffe0ff */
[----:B------:R-:W-:Y:S06]  /*31c0*/  BRA.U !UP3, `(.L_x_57) ;  /* 0x000000010b987547 */ /* 0x000fec000b800000 */
[----:B------:R-:W-:Y:S01]  /*31d0*/  UPLOP3.LUT UP4, UPT, UPT, UPT, UPT, 0x40, 0x4 ;  /* 0x000000000004789c */ /* 0x000fe20003f8e870 */
[----:B------:R-:W-:Y:S01]  /*31e0*/  UMOV UR16, UR10 ;  /* 0x0000000a00107c82 */ /* 0x000fe20008000000 */
[----:B------:R-:W-:Y:S01]  /*31f0*/  UMOV UR15, UR5 ;  /* 0x00000005000f7c82 */ /* 0x000fe20008000000 */
[----:B------:R-:W-:-:S08]  /*3200*/  UMOV UR14, UR17 ;  /* 0x00000011000e7c82 */ /* 0x000fd00008000000 */
.L_x_60:
[----:B------:R-:W-:Y:S02]  /*3210*/  UIADD3 UR16, UPT, UPT, UR16, 0x1, URZ ;  /* 0x0000000110107890 */ /* 0x000fe4000fffe0ff */
[----:B--2---:R-:W-:Y:S02]  /*3220*/  ULEA UR7, UR14, UR6, 0x3 ;  /* 0x000000060e077291 */ /* 0x004fe4000f8e18ff */
[----:B------:R-:W-:Y:S01]  /*3230*/  UISETP.NE.AND UP0, UPT, UR16, URZ, UPT ;  /* 0x000000ff1000728c */ /* 0x000fe2000bf05270 */
[----:B----4-:R-:W-:Y:S10]  /*3240*/  @P2 BRA `(.L_x_58) ;  /* 0x00000000000c2947 */ /* 0x010ff40003800000 */
[----:B-1----:R-:W-:Y:S04]  /*3250*/  SHF.L.U32 R3, R8, 0x1f, RZ ;  /* 0x0000001f08037819 */ /* 0x002fe800000006ff */
[----:B------:R-:W1:Y:S02]  /*3260*/  SYNCS.PHASECHK.TRANS64.TRYWAIT P0, [UR7], R3 ;  /* 0x00000003ff0075a7 */ /* 0x000e640008001107 */
[----:B-1----:R-:W-:Y:S05]  /*3270*/  @!P0 BRA `(.L_x_59) ;  /* 0x0000008000088947 */ /* 0x002fea0003800000 */
.L_x_58:
[----:B------:R-:W-:Y:S01]  /*3280*/  UISETP.NE.AND UP1, UPT, UR15, 0x1, UPT ;  /* 0x000000010f00788c */ /* 0x000fe2000bf25270 */
[----:B------:R-:W-:Y:S01]  /*3290*/  PLOP3.LUT P2, PT, PT, PT, PT, 0x80, 0x8 ;  /* 0x000000000008781c */ /* 0x000fe20003f4f070 */
[----:B------:R-:W-:Y:S02]  /*32a0*/  UIADD3 UR17, UPT, UPT, UR14, 0x1, URZ ;  /* 0x000000010e117890 */ /* 0x000fe4000fffe0ff */
[----:B------:R-:W-:Y:S02]  /*32b0*/  ULEA UR24, UR14, UR12, 0xa ;  /* 0x0000000c0e187291 */ /* 0x000fe4000f8e50ff */
[----:B------:R-:W-:Y:S01]  /*32c0*/  UISETP.NE.AND UP2, UPT, UR17, 0x6, UPT ;  /* 0x000000061100788c */ /* 0x000fe2000bf45270 */
[----:B------:R-:W-:Y:S01]  /*32d0*/  PLOP3.LUT P0, PT, PT, PT, UP1, 0x80, 0x8 ;  /* 0x000000000008781c */ /* 0x000fe20003f0f018 */
[----:B------:R-:W-:Y:S02]  /*32e0*/  ULEA UR26, UR14, UR11, 0x9 ;  /* 0x0000000b0e1a7291 */ /* 0x000fe4000f8e48ff */
[----:B------:R-:W-:Y:S02]  /*32f0*/  USEL UR13, URZ, 0x1, UP2 ;  /* 0x00000001ff0d7887 */ /* 0x000fe40009000000 */
[----:B------:R-:W-:Y:S02]  /*3300*/  USEL UR17, UR17, URZ, UP2 ;  /* 0x000000ff11117287 */ /* 0x000fe40009000000 */
[----:B------:R-:W-:Y:S02]  /*3310*/  UIADD3 UR30, UPT, UPT, UR24, 0x2, URZ ;  /* 0x00000002181e7890 */ /* 0x000fe4000fffe0ff */
[----:B------:R-:W-:Y:S01]  /*3320*/  @UP1 ULEA UR4, UR17, UR6, 0x3 ;  /* 0x0000000611041291 */ /* 0x000fe2000f8e18ff */
[----:B------:R-:W-:Y:S01]  /*3330*/  LOP3.LUT R8, R8, UR13, RZ, 0x3c, !PT ;  /* 0x0000000d08087c12 */ /* 0x000fe2000f8e3cff */
[----:B------:R-:W-:Y:S02]  /*3340*/  UIADD3 UR28, UPT, UPT, UR26, 0x2, URZ ;  /* 0x000000021a1c7890 */ /* 0x000fe4000fffe0ff */
[----:B------:R-:W-:Y:S01]  /*3350*/  UIADD3 UR7, UPT, UPT, UR7, 0x30, URZ ;  /* 0x0000003007077890 */ /* 0x000fe2000fffe0ff */
[----:B-1----:R-:W-:Y:S01]  /*3360*/  @P0 SHF.L.U32 R0, R8, 0x1f, RZ ;  /* 0x0000001f08000819 */ /* 0x002fe200000006ff */
[----:B------:R-:W-:Y:S01]  /*3370*/  UMOV UR25, 0x80004020 ;  /* 0x8000402000197882 */ /* 0x000fe20000000000 */
[----:B------:R-:W-:Y:S01]  /*3380*/  UMOV UR27, 0x80004020 ;  /* 0x80004020001b7882 */ /* 0x000fe20000000000 */
[----:B------:R-:W-:Y:S01]  /*3390*/  UMOV UR31, 0x80004020 ;  /* 0x80004020001f7882 */ /* 0x000fe20000000000 */
[----:B------:R2:W4:Y:S01]  /*33a0*/  @P0 SYNCS.PHASECHK.TRANS64.TRYWAIT P2, [UR4], R0 ;  /* 0x00000000ff0005a7 */ /* 0x0005220008041104 */
[----:B------:R-:W-:Y:S01]  /*33b0*/  UIADD3 UR15, UPT, UPT, UR15, -0x1, URZ ;  /* 0xffffffff0f0f7890 */ /* 0x000fe2000fffe0ff */
[----:B------:R2:W-:Y:S01]  /*33c0*/  UTCHMMA gdesc[UR26], gdesc[UR24], tmem[UR9], tmem[UR22], idesc[UR23], UP4 ;  /* 0x00ff16181a0075ea */ /* 0x0005e2000a000009 */
[----:B------:R-:W-:Y:S01]  /*33d0*/  UPLOP3.LUT UP4, UPT, UPT, UPT, UPT, 0x80, 0x8 ;  /* 0x000000000008789c */ /* 0x000fe20003f8f070 */
[----:B------:R-:W-:Y:S01]  /*33e0*/  UMOV UR29, 0x80004020 ;  /* 0x80004020001d7882 */ /* 0x000fe20000000000 */
[----:B------:R-:W-:Y:S01]  /*33f0*/  UMOV UR14, UR17 ;  /* 0x00000011000e7c82 */ /* 0x000fe20008000000 */
[----:B------:R2:W-:Y:S01]  /*3400*/  UTCHMMA gdesc[UR28], gdesc[UR30], tmem[UR9], tmem[UR20], idesc[UR21], UPT ;  /* 0x00ff141e1c0075ea */ /* 0x0005e2000b800009 */
[----:B------:R2:W-:Y:S01]  /*3410*/  UTCBAR [UR7], URZ ;  /* 0x000000ff070073e9 */ /* 0x0005e200080000ff */
[----:B------:R-:W-:Y:S06]  /*3420*/  BRA.U UP0, `(.L_x_60) ;  /* 0xfffffffd00787547 */ /* 0x000fec000b83ffff */
.L_x_57:
[----:B------:R-:W-:Y:S01]  /*3430*/  UIADD3 UR18, UPT, UPT, UR18, 0x1, URZ ;  /* 0x0000000112127890 */ /* 0x000fe2000fffe0ff */
[C---:B------:R-:W-:Y:S01]  /*3440*/  ISETP.NE.AND P0, PT, R10.reuse, 0x2, PT ;  /* 0x000000020a00780c */ /* 0x040fe20003f05270 */
[----:B------:R-:W-:Y:S02]  /*3450*/  UIADD3 UR8, UPT, UPT, UR8, 0xd0, URZ ;  /* 0x000000d008087890 */ /* 0x000fe4000fffe0ff */
[----:B------:R-:W-:Y:S01]  /*3460*/  UISETP.NE.AND UP0, UPT, UR18, 0x2, UPT ;  /* 0x000000021200788c */ /* 0x000fe2000bf05270 */
[----:B-12---:R-:W-:Y:S02]  /*3470*/  SEL R0, RZ, 0x1, P0 ;  /* 0x00000001ff007807 */ /* 0x006fe40000000000 */
[----:B------:R-:W-:Y:S01]  /*3480*/  SEL R10, R10, RZ, P0 ;  /* 0x000000ff0a0a7207 */ /* 0x000fe20000000000 */
[----:B------:R-:W-:Y:S01]  /*3490*/  USEL UR4, URZ, 0x1, UP0 ;  /* 0x00000001ff047887 */ /* 0x000fe20008000000 */
[----:B------:R-:W-:Y:S01]  /*34a0*/  LOP3.LUT R9, R9, R0, RZ, 0x3c, !PT ;  /* 0x0000000009097212 */ /* 0x000fe200078e3cff */
[----:B------:R-:W-:Y:S01]  /*34b0*/  USEL UR18, UR18, URZ, UP0 ;  /* 0x000000ff12127287 */ /* 0x000fe20008000000 */
[----:B------:R1:W-:Y:S03]  /*34c0*/  UTCBAR [UR8], URZ ;  /* 0x000000ff080073e9 */ /* 0x0003e600080000ff */
[----:B------:R-:W-:Y:S01]  /*34d0*/  LOP3.LUT R11, R11, UR4, RZ, 0x3c, !PT ;  /* 0x000000040b0b7c12 */ /* 0x000fe2000f8e3cff */
[----:B------:R-:W-:Y:S07]  /*34e0*/  @P1 BRA `(.L_x_61) ;  /* 0xfffffff800c81947 */ /* 0x000fee000383ffff */
[----:B------:R-:W2:Y:S01]  /*34f0*/  S2UR UR4, SR_CgaCtaId ;  /* 0x00000000000479c3 */ /* 0x000ea20000008800 */
[----:B------:R-:W-:Y:S01]  /*3500*/  ELECT P0, URZ, PT ;  /* 0x0000000000ff782f */ /* 0x000fe20003800000 */
[----:B------:R-:W-:Y:S01]  /*3510*/  IMAD.MOV.U32 R0, RZ, RZ, 0x1 ;  /* 0x00000001ff007424 */ /* 0x000fe200078e00ff */
[----:B------:R-:W-:Y:S01]  /*3520*/  UIADD3 UR6, UPT, UPT, UR6, 0xe0, URZ ;  /* 0x000000e006067890 */ /* 0x000fe2000fffe0ff */
[----:B------:R-:W-:Y:S01]  /*3530*/  SHF.L.U32 R3, R11, 0x1f, RZ ;  /* 0x0000001f0b037819 */ /* 0x000fe200000006ff */
[----:B------:R-:W-:-:S03]  /*3540*/  UMOV UR5, 0x40 ;  /* 0x0000004000057882 */ /* 0x000fc60000000000 */
[----:B------:R-:W-:Y:S01]  /*3550*/  UVIRTCOUNT.DEALLOC.SMPOOL 0x80 ;  /* 0x000000800000784c */ /* 0x000fe20000000000 */
[----:B--2---:R-:W-:Y:S02]  /*3560*/  ULEA UR4, UR4, UR5, 0x18 ;  /* 0x0000000504047291 */ /* 0x004fe4000f8ec0ff */
[----:B------:R-:W-:-:S07]  /*3570*/  ULEA UR5, UR18, UR6, 0x3 ;  /* 0x0000000612057291 */ /* 0x000fce000f8e18ff */
[----:B------:R2:W-:Y:S02]  /*3580*/  @P0 STS.U8 [UR4+0x1c], R0 ;  /* 0x00001c00ff000988 */ /* 0x0005e40008000004 */
[----:B------:R-:W3:Y:S02]  /*3590*/  SYNCS.PHASECHK.TRANS64.TRYWAIT P0, [UR5], R3 ;  /* 0x00000003ff0075a7 */ /* 0x000ee40008001105 */
[----:B--23--:R-:W-:Y:S05]  /*35a0*/  @!P0 BRA `(.L_x_62) ;  /* 0x0000007c00548947 */ /* 0x00cfea0003800000 */
.L_x_155:
[----:B------:R-:W-:-:S04]  /*35b0*/  UIADD3 UR7, UPT, UPT, UR18, 0x1, URZ ;  /* 0x0000000112077890 */ /* 0x000fc8000fffe0ff */
[----:B------:R-:W-:-:S04]  /*35c0*/  UISETP.NE.AND UP0, UPT, UR7, 0x2, UPT ;  /* 0x000000020700788c */ /* 0x000fc8000bf05270 */
[----:B------:R-:W-:Y:S02]  /*35d0*/  USEL UR5, URZ, 0x1, UP0 ;  /* 0x00000001ff057887 */ /* 0x000fe40008000000 */
[----:B------:R-:W-:-:S04]  /*35e0*/  USEL UR7, UR7, URZ, UP0 ;  /* 0x000000ff07077287 */ /* 0x000fc80008000000 */
[----:B------:R-:W-:Y:S01]  /*35f0*/  ULEA UR7, UR7, UR6, 0x3 ;  /* 0x0000000607077291 */ /* 0x000fe2000f8e18ff */
[----:B--2---:R-:W-:-:S04]  /*3600*/  LOP3.LUT R3, R11, UR5, RZ, 0x3c, !PT ;  /* 0x000000050b037c12 */ /* 0x004fc8000f8e3cff */
[----:B------:R-:W-:-:S04]  /*3610*/  SHF.L.U32 R3, R3, 0x1f, RZ ;  /* 0x0000001f03037819 */ /* 0x000fc800000006ff */
[----:B------:R-:W2:Y:S02]  /*3620*/  SYNCS.PHASECHK.TRANS64.TRYWAIT P0, [UR7], R3 ;  /* 0x00000003ff0075a7 */ /* 0x000ea40008001107 */
[----:B--2---:R-:W-:Y:S05]  /*3630*/  @!P0 BRA `(.L_x_63) ;  /* 0x0000007c00488947 */ /* 0x004fea0003800000 */
.L_x_157:
[----:B------:R-:W-:Y:S01]  /*3640*/  NOP ;  /* 0x0000000000007918 */ /* 0x000fe20000000000 */
[----:B--2---:R-:W2:Y:S01]  /*3650*/  LDS R0, [UR4+0x14] ;  /* 0x00001404ff007984 */ /* 0x004ea20008000800 */
[----:B------:R-:W-:Y:S01]  /*3660*/  ULOP3.LUT UR6, UR19, 0xffff, URZ, 0xc0, !UPT ;  /* 0x0000ffff13067892 */ /* 0x000fe2000f8ec0ff */
[----:B-1----:R-:W-:Y:S01]  /*3670*/  UMOV UR8, 0xffff ;  /* 0x0000ffff00087882 */ /* 0x002fe20000000000 */
[----:B------:R-:W-:Y:S02]  /*3680*/  UMOV UR5, 0x1 ;  /* 0x0000000100057882 */ /* 0x000fe40000000000 */
[----:B------:R-:W-:-:S04]  /*3690*/  USHF.R.U32.HI UR6, URZ, 0x5, UR6 ;  /* 0x00000005ff067899 */ /* 0x000fc80008011606 */
[----:B------:R-:W-:Y:S02]  /*36a0*/  USHF.L.U32 UR8, UR8, UR6, URZ ;  /* 0x0000000608087299 */ /* 0x000fe400080006ff */
[----:B------:R-:W-:-:S04]  /*36b0*/  USHF.L.U32 UR5, UR5, UR6, URZ ;  /* 0x0000000605057299 */ /* 0x000fc800080006ff */
[----:B--2---:R-:W-:-:S04]  /*36c0*/  LOP3.LUT R0, R0, UR8, RZ, 0xc0, !PT ;  /* 0x0000000800007c12 */ /* 0x004fc8000f8ec0ff */
[----:B------:R-:W-:-:S13]  /*36d0*/  ISETP.NE.AND P0, PT, R0, UR8, PT ;  /* 0x0000000800007c0c */ /* 0x000fda000bf05270 */
[----:B------:R-:W-:Y:S05]  /*36e0*/  @P0 BRA `(.L_x_64) ;  /* 0x0000000000580947 */ /* 0x000fea0003800000 */
[----:B------:R-:W1:Y:S02]  /*36f0*/  LDS R0, [UR4+0x18] ;  /* 0x00001804ff007984 */ /* 0x000e640008000800 */
[----:B-1----:R-:W-:-:S04]  /*3700*/  LOP3.LUT R0, R0, UR5, RZ, 0xc0, !PT ;  /* 0x0000000500007c12 */ /* 0x002fc8000f8ec0ff */
[----:B------:R-:W-:-:S13]  /*3710*/  ISETP.NE.AND P0, PT, R0, UR5, PT ;  /* 0x0000000500007c0c */ /* 0x000fda000bf05270 */
[----:B------:R-:W-:Y:S05]  /*3720*/  @P0 BRA `(.L_x_65) ;  /* 0x00000000003c0947 */ /* 0x000fea0003800000 */
[----:B------:R-:W1:Y:S01]  /*3730*/  S2R R2, SR_LANEID ;  /* 0x0000000000027919 */ /* 0x000e620000000000 */
[----:B------:R-:W-:Y:S01]  /*3740*/  ULOP3.LUT UR8, URZ, UR8, URZ, 0x33, !UPT ;  /* 0x00000008ff087292 */ /* 0x000fe2000f8e33ff */
[----:B------:R-:W-:Y:S01]  /*3750*/  LOP3.LUT R4, RZ, UR5, RZ, 0x33, !PT ;  /* 0x00000005ff047c12 */ /* 0x000fe2000f8e33ff */
[----:B------:R-:W-:Y:S02]  /*3760*/  VOTEU.ANY UR7, UPT, PT ;  /* 0x0000000000077886 */ /* 0x000fe400038e0100 */
[----:B------:R-:W-:Y:S01]  /*3770*/  UFLO.U32 UR7, UR7 ;  /* 0x00000007000772bd */ /* 0x000fe200080e0000 */
[----:B------:R-:W2:Y:S01]  /*3780*/  REDUX UR5, R4 ;  /* 0x00000000040573c4 */ /* 0x000ea20000000000 */
[----:B------:R-:W-:-:S06]  /*3790*/  IMAD.U32 R0, RZ, RZ, UR8 ;  /* 0x00000008ff007e24 */ /* 0x000fcc000f8e00ff */
[----:B------:R3:W-:Y:S01]  /*37a0*/  UTCATOMSWS.AND URZ, UR8 ;  /* 0x0000000800ff79e3 */ /* 0x0007e20008000000 */
[----:B------:R-:W4:Y:S01]  /*37b0*/  REDUX UR6, R0 ;  /* 0x00000000000673c4 */ /* 0x000f220000000000 */
[----:B-1----:R-:W-:Y:S01]  /*37c0*/  ISETP.EQ.U32.AND P0, PT, R2, UR7, PT ;  /* 0x0000000702007c0c */ /* 0x002fe2000bf02070 */
[----:B--2---:R-:W-:Y:S01]  /*37d0*/  IMAD.U32 R2, RZ, RZ, UR5 ;  /* 0x00000005ff027e24 */ /* 0x004fe2000f8e00ff */
[----:B----4-:R-:W-:-:S11]  /*37e0*/  MOV R3, UR6 ;  /* 0x0000000600037c02 */ /* 0x010fd60008000f00 */
[----:B------:R3:W-:Y:S04]  /*37f0*/  @P0 ATOMS.AND RZ, [UR4+0x14], R3 ;  /* 0x00001403ffff098c */ /* 0x0007e8000a800004 */
[----:B------:R3:W-:Y:S01]  /*3800*/  @P0 ATOMS.AND RZ, [UR4+0x18], R2 ;  /* 0x00001802ffff098c */ /* 0x0007e2000a800004 */
[----:B------:R-:W-:Y:S05]  /*3810*/  BRA `(.L_x_66) ;  /* 0x0000000000147947 */ /* 0x000fea0003800000 */
.L_x_65:
[----:B------:R-:W-:Y:S02]  /*3820*/  MOV R2, 0x3840 ;  /* 0x0000384000027802 */ /* 0x000fe40000000f00 */
[----:B----45:R-:W-:Y:S05]  /*3830*/  CALL.REL.NOINC `($__internal_0_$__cuda_sm10x_tcgen05_guardrail_trap_col_being_dealloced_not_returned_by_alloc) ;  /* 0x0000008000307944 */ /* 0x030fea0003c00000 */
[----:B------:R-:W-:Y:S05]  /*3840*/  BRA `(.L_x_66) ;  /* 0x0000000000087947 */ /* 0x000fea0003800000 */
.L_x_64:
[----:B------:R-:W-:Y:S02]  /*3850*/  MOV R2, 0x3870 ;  /* 0x0000387000027802 */ /* 0x000fe40000000f00 */
[----:B----45:R-:W-:Y:S05]  /*3860*/  CALL.REL.NOINC `($__internal_2_$__cuda_sm10x_tcgen05_guardrail_trap_unallocated_columns_being_dealloced) ;  /* 0x00000080003c7944 */ /* 0x030fea0003c00000 */
.L_x_66:
[----:B------:R-:W-:Y:S01]  /*3870*/  NOP ;  /* 0x0000000000007918 */ /* 0x000fe20000000000 */
[----:B---3--:R-:W-:Y:S05]  /*3880*/  EXIT ;  /* 0x000000000000794d */ /* 0x008fea0003800000 */
.L_x_50:
[----:B------:R-:W-:-:S09]  /*3890*/  UISETP.NE.OR UP2, UPT, UR8, 0x3, !UP2 ;  /* 0x000000030800788c */ /* 0x000fd2000d745670 */
[----:B------:R-:W-:Y:S05]  /*38a0*/  BRA.U UP2, `(.L_x_67) ;  /* 0x0000001102147547 */ /* 0x000fea000b800000 */
[----:B------:R-:W1:Y:S01]  /*38b0*/  LDC R0, c[0x0][0xb30] ;  /* 0x0002cc00ff007b82 */ /* 0x000e620000000800 */
[----:B------:R-:W2:Y:S01]  /*38c0*/  LDCU.64 UR8, c[0x0][0x888] ;  /* 0x00011100ff0877ac */ /* 0x000ea20008000a00 */
[----:B------:R-:W-:Y:S02]  /*38d0*/  HFMA2 R29, -RZ, RZ, 0, 0 ;  /* 0x00000000ff1d7431 */ /* 0x000fe400000001ff */
[----:B------:R-:W-:Y:S01]  /*38e0*/  IMAD.MOV.U32 R31, RZ, RZ, 0x1 ;  /* 0x00000001ff1f7424 */ /* 0x000fe200078e00ff */
[----:B------:R-:W-:Y:S01]  /*38f0*/  MOV R23, 0x4000 ;  /* 0x0000400000177802 */ /* 0x000fe20000000f00 */
[----:B------:R-:W4:Y:S01]  /*3900*/  LDCU.64 UR4, c[0x0][0x890] ;  /* 0x00011200ff0477ac */ /* 0x000f220008000a00 */
[----:B------:R-:W-:Y:S01]  /*3910*/  IMAD.MOV.U32 R30, RZ, RZ, RZ ;  /* 0x000000ffff1e7224 */ /* 0x000fe200078e00ff */
[----:B------:R-:W3:Y:S01]  /*3920*/  LDC R19, c[0x0][0x370] ;  /* 0x0000dc00ff137b82 */ /* 0x000ee20000000800 */
[----:B------:R-:W-:Y:S01]  /*3930*/  UMOV UR7, 0x400 ;  /* 0x0000040000077882 */ /* 0x000fe20000000000 */
[----:B------:R-:W-:-:S02]  /*3940*/  UPLOP3.LUT UP1, UPT, UPT, UPT, UPT, 0x40, 0x4 ;  /* 0x000000000004789c */ /* 0x000fc40003f2e870 */
[----:B------:R-:W-:-:S04]  /*3950*/  ULEA UR7, UR37, UR7, 0x18 ;  /* 0x0000000725077291 */ /* 0x000fc8000f8ec0ff */
[----:B------:R-:W3:Y:S01]  /*3960*/  LDC R2, c[0x0][0xb0c] ;  /* 0x0002c300ff027b82 */ /* 0x000ee20000000800 */
[----:B------:R-:W-:Y:S02]  /*3970*/  UIADD3 UR13, UPT, UPT, UR7, 0x78, URZ ;  /* 0x00000078070d7890 */ /* 0x000fe4000fffe0ff */
[----:B--2---:R-:W-:Y:S02]  /*3980*/  UISETP.NE.U32.AND UP2, UPT, UR8, URZ, UPT ;  /* 0x000000ff0800728c */ /* 0x004fe4000bf45070 */
[----:B------:R-:W-:Y:S02]  /*3990*/  UIADD3 UR33, UPT, UPT, UR7, 0x60, URZ ;  /* 0x0000006007217890 */ /* 0x000fe4000fffe0ff */
[----:B----4-:R-:W-:Y:S01]  /*39a0*/  UISETP.NE.U32.AND UP3, UPT, UR4, URZ, UPT ;  /* 0x000000ff0400728c */ /* 0x010fe2000bf65070 */
[----:B------:R-:W2:Y:S01]  /*39b0*/  LDC R18, c[0x0][0xb20] ;  /* 0x0002c800ff127b82 */ /* 0x000ea20000000800 */
[----:B-1----:R-:W-:Y:S01]  /*39c0*/  ISETP.NE.AND P1, PT, R0, 0x1, PT ;  /* 0x000000010000780c */ /* 0x002fe20003f25270 */
[----:B------:R-:W-:-:S02]  /*39d0*/  UISETP.NE.AND.EX UP2, UPT, UR9, URZ, UPT, UP2 ;  /* 0x000000ff0900728c */ /* 0x000fc4000bf45320 */
[----:B------:R-:W-:Y:S02]  /*39e0*/  UIADD3 UR25, UPT, UPT, UR7, 0x68, URZ ;  /* 0x0000006807197890 */ /* 0x000fe4000fffe0ff */
[----:B------:R-:W-:Y:S02]  /*39f0*/  UIADD3 UR17, UPT, UPT, UR7, 0x70, URZ ;  /* 0x0000007007117890 */ /* 0x000fe4000fffe0ff */
[----:B------:R-:W1:Y:S01]  /*3a00*/  LDC.64 R32, c[0x0][0x348] ;  /* 0x0000d200ff207b82 */ /* 0x000e620000000a00 */
[----:B------:R-:W-:Y:S02]  /*3a10*/  UPRMT UR13, UR37, 0x654, UR13 ;  /* 0x00000654250d7896 */ /* 0x000fe4000800000d */
[----:B------:R-:W-:-:S05]  /*3a20*/  UISETP.NE.AND.EX UP3, UPT, UR5, URZ, UPT, UP3 ;  /* 0x000000ff0500728c */ /* 0x000fca000bf65330 */
[----:B------:R-:W4:Y:S08]  /*3a30*/  LDC.64 R16, c[0x0][0xb10] ;  /* 0x0002c400ff107b82 */ /* 0x000f300000000a00 */
[----:B------:R-:W1:Y:S08]  /*3a40*/  LDC.64 R6, c[0x0][0xb18] ;  /* 0x0002c600ff067b82 */ /* 0x000e700000000a00 */
[----:B------:R-:W1:Y:S08]  /*3a50*/  LDC.64 R4, c[0x0][0xb28] ;  /* 0x0002ca00ff047b82 */ /* 0x000e700000000a00 */
[----:B--23--:R-:W1:Y:S02]  /*3a60*/  LDC R22, c[0x0][0x374] ;  /* 0x0000dd00ff167b82 */ /* 0x00ce640000000800 */
.L_x_78:
[C---:B------:R-:W-:Y:S02]  /*3a70*/  LEA R0, R30.reuse, UR7, 0x3 ;  /* 0x000000071e007c11 */ /* 0x040fe4000f8e18ff */
[----:B------:R-:W-:Y:S02]  /*3a80*/  SHF.L.U32 R3, R29, 0x1f, RZ ;  /* 0x0000001f1d037819 */ /* 0x000fe400000006ff */
[----:B------:R-:W-:Y:S02]  /*3a90*/  LEA R24, R30, UR7, 0x4 ;  /* 0x000000071e187c11 */ /* 0x000fe4000f8e20ff */
[----:B--2---:R-:W2:Y:S02]  /*3aa0*/  SYNCS.PHASECHK.TRANS64.TRYWAIT P0, [R0+URZ+0xb0], R3 ;  /* 0x0000b003000075a7 */ /* 0x004ea400080011ff */
[----:B--2---:R-:W-:Y:S05]  /*3ab0*/  @!P0 BRA `(.L_x_68) ;  /* 0x0000007800408947 */ /* 0x004fea0003800000 */
.L_x_158:
[----:B------:R-:W-:Y:S01]  /*3ac0*/  ISETP.GE.AND P0, PT, R72, 0x1, PT ;  /* 0x000000014800780c */ /* 0x000fe20003f06270 */
[----:B------:R-:W3:Y:S01]  /*3ad0*/  LDS.128 R24, [R24+0x120] ;  /* 0x0001200018187984 */ /* 0x000ee20000000c00 */
[----:B--2---:R-:W-:Y:S01]  /*3ae0*/  VIADD R0, R0, 0xc0 ;  /* 0x000000c000007836 */ /* 0x004fe20000000000 */
[----:B------:R-:W-:Y:S01]  /*3af0*/  @!PT LDS RZ, [RZ] ;  /* 0x00000000fffff984 */ /* 0x000fe20000000800 */
[----:B------:R-:W-:Y:S01]  /*3b00*/  @!PT LDS RZ, [RZ] ;  /* 0x00000000fffff984 */ /* 0x000fe20000000800 */
[----:B------:R-:W-:Y:S01]  /*3b10*/  @!PT LDS RZ, [RZ] ;  /* 0x00000000fffff984 */ /* 0x000fe20000000800 */
[----:B------:R-:W-:Y:S01]  /*3b20*/  @!PT LDS RZ, [RZ] ;  /* 0x00000000fffff984 */ /* 0x000fe20000000800 */
[----:B------:R2:W-:Y:S06]  /*3b30*/  MEMBAR.ALL.CTA ;  /* 0x0000000000007992 */ /* 0x0005ec0000008000 */
[----:B--2---:R-:W2:Y:S01]  /*3b40*/  FENCE.VIEW.ASYNC.S ;  /* 0x00000000000073c6 */ /* 0x004ea20000000000 */
[----:B------:R-:W-:Y:S04]  /*3b50*/  PRMT R0, RZ, 0x654, R0 ;  /* 0x00000654ff007816 */ /* 0x000fe80000000000 */
[----:B--2---:R2:W-:Y:S01]  /*3b60*/  SYNCS.ARRIVE.TRANS64.RED.A1T0 RZ, [R0+URZ], RZ ;  /* 0x000000ff00ff79a7 */ /* 0x0045e200081004ff */
[----:B---3--:R-:W-:Y:S11]  /*3b70*/  LOP3.LUT P3, RZ, R26, 0x1, RZ, 0xc0, !PT ;  /* 0x000000011aff7812 */ /* 0x008ff6000786c0ff */
[----:B------:R-:W-:Y:S02]  /*3b80*/  @!UPT UIADD3 URZ, UPT, UPT, URZ, URZ, URZ ;  /* 0x000000fffffff290 */ /* 0x000fe4000fffe0ff */
[----:B------:R-:W-:Y:S02]  /*3b90*/  @P3 MOV R13, R24 ;  /* 0x00000018000d3202 */ /* 0x000fe40000000f00 */
[----:B------:R-:W-:Y:S01]  /*3ba0*/  @P3 LOP3.LUT R8, R25, 0xffff, RZ, 0xc0, !PT ;  /* 0x0000ffff19083812 */ /* 0x000fe200078ec0ff */
[----:B--2---:R-:W-:Y:S06]  /*3bb0*/  @!P0 BRA `(.L_x_69) ;  /* 0x0000000000a48947 */ /* 0x004fec0003800000 */
[----:B-1----:R-:W-:Y:S01]  /*3bc0*/  IMAD.HI.U32 R35, R22, R7, RZ ;  /* 0x0000000716237227 */ /* 0x002fe200078e00ff */
[----:B------:R-:W-:Y:S02]  /*3bd0*/  ISETP.NE.AND P0, PT, R6, 0x1, PT ;  /* 0x000000010600780c */ /* 0x000fe40003f05270 */
[----:B------:R-:W-:Y:S01]  /*3be0*/  ISETP.NE.AND P2, PT, R72, 0x1, PT ;  /* 0x000000014800780c */ /* 0x000fe20003f45270 */
[----:B----4-:R-:W-:Y:S01]  /*3bf0*/  IMAD.HI.U32 R34, R19, R16, RZ ;  /* 0x0000001013227227 */ /* 0x010fe200078e00ff */
[----:B------:R-:W-:Y:S02]  /*3c00*/  SHF.R.U32.HI R35, RZ, R18, R35 ;  /* 0x00000012ff237219 */ /* 0x000fe40000011623 */
[----:B------:R-:W-:Y:S01]  /*3c10*/  ISETP.NE.AND P4, PT, R2, 0x1, PT ;  /* 0x000000010200780c */ /* 0x000fe20003f85270 */
[----:B------:R-:W-:Y:S01]  /*3c20*/  IMAD.HI.U32 R36, R13, R16, RZ ;  /* 0x000000100d247227 */ /* 0x000fe200078e00ff */
[----:B------:R-:W-:Y:S02]  /*3c30*/  SHF.R.U32.HI R34, RZ, R17, R34 ;  /* 0x00000011ff227219 */ /* 0x000fe40000011622 */
[----:B------:R-:W-:Y:S01]  /*3c40*/  SEL R3, R22, R35, !P0 ;  /* 0x0000002316037207 */ /* 0x000fe20004000000 */
[C---:B------:R-:W-:Y:S01]  /*3c50*/  IMAD.HI.U32 R35, R8.reuse, R7, RZ ;  /* 0x0000000708237227 */ /* 0x040fe200078e00ff */
[----:B------:R-:W-:Y:S02]  /*3c60*/  SEL R11, R19, R34, !P4 ;  /* 0x00000022130b7207 */ /* 0x000fe40006000000 */
[----:B------:R-:W-:Y:S01]  /*3c70*/  SHF.R.U32.HI R36, RZ, R17, R36 ;  /* 0x00000011ff247219 */ /* 0x000fe20000011624 */
[----:B------:R-:W-:Y:S01]  /*3c80*/  IMAD.HI.U32 R38, R3, R4, RZ ;  /* 0x0000000403267227 */ /* 0x000fe200078e00ff */
[----:B------:R-:W-:Y:S03]  /*3c90*/  SHF.R.U32.HI R35, RZ, R18, R35 ;  /* 0x00000012ff237219 */ /* 0x000fe60000011623 */
[----:B------:R-:W-:Y:S01]  /*3ca0*/  IMAD.HI.U32 R34, R11, R4, RZ ;  /* 0x000000040b227227 */ /* 0x000fe200078e00ff */
[----:B------:R-:W-:Y:S02]  /*3cb0*/  @P2 SHF.R.U32.HI R3, RZ, R5, R38 ;  /* 0x00000005ff032219 */ /* 0x000fe40000011626 */
[----:B------:R-:W-:Y:S02]  /*3cc0*/  SEL R9, R8, R35, !P0 ;  /* 0x0000002308097207 */ /* 0x000fe40004000000 */
[----:B------:R-:W-:Y:S01]  /*3cd0*/  @P2 SHF.R.U32.HI R11, RZ, R5, R34 ;  /* 0x00000005ff0b2219 */ /* 0x000fe20000011622 */
[C---:B------:R-:W-:Y:S01]  /*3ce0*/  IMAD R10, R72.reuse, R3, RZ ;  /* 0x00000003480a7224 */ /* 0x040fe200078e02ff */
[----:B------:R-:W-:Y:S01]  /*3cf0*/  SEL R3, R13, R36, !P4 ;  /* 0x000000240d037207 */ /* 0x000fe20006000000 */
[C---:B------:R-:W-:Y:S03]  /*3d00*/  IMAD.HI.U32 R14, R9.reuse, R4, RZ ;  /* 0x00000004090e7227 */ /* 0x040fe600078e00ff */
[----:B------:R-:W-:Y:S01]  /*3d10*/  ISETP.GE.AND P0, PT, R9, R10, PT ;  /* 0x0000000a0900720c */ /* 0x000fe20003f06270 */
[C---:B------:R-:W-:Y:S01]  /*3d20*/  IMAD R12, R72.reuse, R11, RZ ;  /* 0x0000000b480c7224 */ /* 0x040fe200078e02ff */
[-C--:B------:R-:W-:Y:S04]  /*3d30*/  SHF.R.U32.HI R14, RZ, R5.reuse, R14 ;  /* 0x00000005ff0e7219 */ /* 0x080fe8000001160e */
[----:B------:R-:W-:Y:S02]  /*3d40*/  ISETP.GE.OR P0, PT, R3, R12, P0 ;  /* 0x0000000c0300720c */ /* 0x000fe40000706670 */
[----:B------:R-:W-:Y:S05]  /*3d50*/  SEL R15, R9, R14, !P2 ;  /* 0x0000000e090f7207 */ /* 0x000fea0005000000 */
[----:B------:R-:W-:Y:S04]  /*3d60*/  IMAD.MOV R14, RZ, RZ, -R15 ;  /* 0x000000ffff0e7224 */ /* 0x000fe800078e0a0f */
[----:B------:R-:W-:Y:S02]  /*3d70*/  IMAD R14, R72, R14, R9 ;  /* 0x0000000e480e7224 */ /* 0x000fe400078e0209 */
[C---:B------:R-:W-:Y:S05]  /*3d80*/  @!P0 IMAD.HI.U32 R10, R3.reuse, R4, RZ ;  /* 0x00000004030a8227 */ /* 0x040fea00078e00ff */
[----:B------:R-:W-:Y:S04]  /*3d90*/  @!P0 SHF.R.U32.HI R10, RZ, R5, R10 ;  /* 0x00000005ff0a8219 */ /* 0x000fe8000001160a */
[----:B------:R-:W-:Y:S01]  /*3da0*/  @!P0 SEL R0, R3, R10, !P2 ;  /* 0x0000000a03008207 */ /* 0x000fe20005000000 */
[----:B------:R-:W-:Y:S03]  /*3db0*/  IMAD.MOV R10, RZ, RZ, -R3 ;  /* 0x000000ffff0a7224 */ /* 0x000fe600078e0a03 */
[----:B------:R-:W-:Y:S01]  /*3dc0*/  @!P0 IADD3 R15, PT, PT, R15, -R0, RZ ;  /* 0x800000000f0f8210 */ /* 0x000fe20007ffe0ff */
[----:B------:R-:W-:Y:S01]  /*3dd0*/  @!P0 IMAD R0, R11, R14, R0 ;  /* 0x0000000e0b008224 */ /* 0x000fe200078e0200 */
[----:B------:R-:W-:Y:S01]  /*3de0*/  IADD3 R11, PT, PT, -R9, RZ, RZ ;  /* 0x000000ff090b7210 */ /* 0x000fe20007ffe1ff */
[----:B------:R-:W-:Y:S02]  /*3df0*/  IMAD R13, R2, R10, R13 ;  /* 0x0000000a020d7224 */ /* 0x000fe400078e020d */
[----:B------:R-:W-:Y:S02]  /*3e00*/  @!P0 IMAD R9, R15, R72, R3 ;  /* 0x000000480f098224 */ /* 0x000fe400078e0203 */
[----:B------:R-:W-:Y:S02]  /*3e10*/  @!P0 IMAD.MOV.U32 R3, RZ, RZ, R0 ;  /* 0x000000ffff038224 */ /* 0x000fe400078e0000 */
[----:B------:R-:W-:Y:S02]  /*3e20*/  IMAD R8, R6, R11, R8 ;  /* 0x0000000b06087224 */ /* 0x000fe400078e0208 */
[----:B------:R-:W-:Y:S02]  /*3e30*/  IMAD R13, R3, R2, R13 ;  /* 0x00000002030d7224 */ /* 0x000fe400078e020d */
[----:B------:R-:W-:Y:S02]  /*3e40*/  IMAD R8, R9, R6, R8 ;  /* 0x0000000609087224 */ /* 0x000fe400078e0208 */
.L_x_69:
[----:B------:R-:W-:Y:S05]  /*3e50*/  BRA.U UP1, `(.L_x_70) ;  /* 0x0000000101107547 */ /* 0x000fea000b800000 */
[----:B------:R-:W-:Y:S04]  /*3e60*/  MOV R0, UR6 ;  /* 0x0000000600007c02 */ /* 0x000fe80008000f00 */
[----:B------:R-:W-:Y:S04]  /*3e70*/  SHF.L.U32 R3, R0, 0x1f, RZ ;  /* 0x0000001f00037819 */ /* 0x000fe800000006ff */
[----:B------:R-:W2:Y:S02]  /*3e80*/  SYNCS.PHASECHK.TRANS64.TRYWAIT P0, [UR7+0xa8], R3 ;  /* 0x0000a803ff0075a7 */ /* 0x000ea40008001107 */
[----:B--2---:R-:W-:Y:S05]  /*3e90*/  @!P0 BRA `(.L_x_71) ;  /* 0x00000074005c8947 */ /* 0x004fea0003800000 */
.L_x_70:
[----:B------:R-:W-:Y:S02]  /*3ea0*/  R2UR UR35, R21 ;  /* 0x00000000152372ca */ /* 0x000fe400000e0000 */
[----:B------:R-:W-:Y:S02]  /*3eb0*/  R2UR UR34, R20 ;  /* 0x00000000142272ca */ /* 0x000fe400000e0000 */
[----:B------:R-:W-:Y:S02]  /*3ec0*/  ISETP.NE.U32.AND P2, PT, RZ, UR4, PT ;  /* 0x00000004ff007c0c */ /* 0x000fe4000bf45070 */
[----:B------:R-:W-:Y:S02]  /*3ed0*/  SHF.L.U32 R12, R31, 0x1f, RZ ;  /* 0x0000001f1f0c7819 */ /* 0x000fe400000006ff */
[----:B------:R-:W-:Y:S05]  /*3ee0*/  ISETP.NE.AND.EX P2, PT, RZ, UR5, PT, P2 ;  /* 0x00000005ff007c0c */ /* 0x000fea000bf45320 */
[----:B------:R-:W-:Y:S02]  /*3ef0*/  USHF.L.U32 UR35, UR35, 0x7, URZ ;  /* 0x0000000723237899 */ /* 0x000fe400080006ff */
[----:B------:R-:W-:Y:S01]  /*3f00*/  USHF.L.U32 UR34, UR34, 0x8, URZ ;  /* 0x0000000822227899 */ /* 0x000fe200080006ff */
[----:B------:R-:W-:Y:S11]  /*3f10*/  BRA.U !UP3, `(.L_x_72) ;  /* 0x000000010b347547 */ /* 0x000ff6000b800000 */
[----:B------:R-:W-:Y:S01]  /*3f20*/  UPLOP3.LUT UP0, UPT, UPT, UPT, UP2, 0x80, 0x8 ;  /* 0x000000000008789c */ /* 0x000fe20003f0f020 */
[----:B--2---:R-:W-:Y:S02]  /*3f30*/  HFMA2 R0, -RZ, RZ, 0, 5.9604644775390625e-08 ;  /* 0x00000001ff007431 */ /* 0x004fe400000001ff */
[----:B------:R-:W-:Y:S03]  /*3f40*/  IMAD.MOV.U32 R155, RZ, RZ, 0x1 ;  /* 0x00000001ff9b7424 */ /* 0x000fe600078e00ff */
[----:B------:R-:W-:Y:S05]  /*3f50*/  PLOP3.LUT P0, PT, PT, PT, UP0, 0x80, 0x8 ;  /* 0x000000000008781c */ /* 0x000fea0003f0f008 */
[----:B------:R-:W2:Y:S01]  /*3f60*/  @UP0 LDCU.64 UR10, c[0x0][0x888] ;  /* 0x00011100ff0a07ac */ /* 0x000ea20008000a00 */
[----:B------:R-:W-:Y:S07]  /*3f70*/  @UP0 UIMAD UR8, UR36, UR4, URZ ;  /* 0x00000004240802a4 */ /* 0x000fee000f8e02ff */
[----:B------:R-:W-:Y:S01]  /*3f80*/  @!P0 PRMT R155, R0, 0x7610, R155 ;  /* 0x00007610009b8816 */ /* 0x000fe2000000009b */
[----:B--2---:R-:W-:Y:S03]  /*3f90*/  @UP0 UIMAD.WIDE UR10, UR8, 0x4, UR10 ;  /* 0x00000004080a08a5 */ /* 0x004fe6000f8e020a */
[----:B------:R-:W2:Y:S03]  /*3fa0*/  @!UP0 LDCU UR8, c[0x0][0x880] ;  /* 0x00011000ff0887ac */ /* 0x000ea60008000800 */
[----:B------:R-:W-:Y:S01]  /*3fb0*/  IMAD.U32 R10, RZ, RZ, UR10 ;  /* 0x0000000aff0a7e24 */ /* 0x000fe2000f8e00ff */
[----:B------:R-:W-:Y:S05]  /*3fc0*/  MOV R11, UR11 ;  /* 0x0000000b000b7c02 */ /* 0x000fea0008000f00 */
[----:B-----5:R3:W5:Y:S02]  /*3fd0*/  @P0 LDG.E R81, desc[UR46][R10.64] ;  /* 0x0000002e0a510981 */ /* 0x020764000c1e1900 */
[----:B--23--:R-:W-:Y:S07]  /*3fe0*/  @!P0 IMAD.U32 R81, RZ, RZ, UR8 ;  /* 0x00000008ff518e24 */ /* 0x00cfee000f8e00ff */
.L_x_72:
[----:B-----5:R-:W-:Y:S01]  /*3ff0*/  @!P2 FSETP.EQ.AND P0, PT, R81, RZ, PT ;  /* 0x000000ff5100a20b */ /* 0x020fe20003f02000 */
[----:B------:R-:W-:Y:S01]  /*4000*/  @!UPT UIADD3 URZ, UPT, UPT, URZ, URZ, URZ ;  /* 0x000000fffffff290 */ /* 0x000fe2000fffe0ff */
[----:B------:R-:W-:Y:S11]  /*4010*/  @!P2 BRA `(.L_x_73) ;  /* 0x000000000014a947 */ /* 0x000ff60003800000 */
[----:B------:R-:W-:Y:S02]  /*4020*/  LOP3.LUT P2, RZ, R155, 0xff, RZ, 0xc0, !PT ;  /* 0x000000ff9bff7812 */ /* 0x000fe4000784c0ff */
[----:B------:R-:W-:Y:S04]  /*4030*/  PLOP3.LUT P0, PT, PT, PT, UP0, 0x80, 0x8 ;  /* 0x000000000008781c */ /* 0x000fe80003f0f008 */
[----:B------:R-:W-:Y:S07]  /*4040*/  PLOP3.LUT P0, PT, P0, PT, PT, 0x8, 0x80 ;  /* 0x000000000080781c */ /* 0x000fee000070e170 */
[----:B------:R-:W-:Y:S11]  /*4050*/  @P2 FSETP.EQ.AND P0, PT, R81, RZ, PT ;  /* 0x000000ff5100220b */ /* 0x000ff60003f02000 */
[----:B------:R-:W-:Y:S02]  /*4060*/  @!UPT UIADD3 URZ, UPT, UPT, URZ, URZ, URZ ;  /* 0x000000fffffff290 */ /* 0x000fe4000fffe0ff */
.L_x_73:
[----:B------:R-:W3:Y:S01]  /*4070*/  SYNCS.PHASECHK.TRANS64.TRYWAIT P2, [UR7+0x80], R12 ;  /* 0x0000800cff0075a7 */ /* 0x000ee20008041107 */
[----:B------:R-:W-:Y:S04]  /*4080*/  ELECT P4, URZ, PT ;  /* 0x0000000000ff782f */ /* 0x000fe80003880000 */
[----:B------:R-:W-:Y:S11]  /*4090*/  PLOP3.LUT P4, PT, P0, P4, PT, 0xf2, 0x2f ;  /* 0x00000000002f781c */ /* 0x000ff60000789e72 */
[----:B------:R-:W-:Y:S02]  /*40a0*/  @!UPT UIADD3 URZ, UPT, UPT, URZ, URZ, URZ ;  /* 0x000000fffffff290 */ /* 0x000fe4000fffe0ff */
[----:B-1----:R-:W-:Y:S05]  /*40b0*/  @!P4 IADD3 R9, P0, PT, R32, 0x580, RZ ;  /* 0x000005802009c810 */ /* 0x002fea0007f1e0ff */
[----:B--2---:R-:W-:Y:S01]  /*40c0*/  @!P4 IMAD.X R0, RZ, RZ, R33, P0 ;  /* 0x000000ffff00c224 */ /* 0x004fe200000e0621 */
[----:B---3--:R-:W-:Y:S07]  /*40d0*/  @!P2 BRA `(.L_x_74) ;  /* 0x0000007000e4a947 */ /* 0x008fee0003800000 */
.L_x_161:
[----:B------:R-:W-:Y:S01]  /*40e0*/  @!P4 R2UR UR8, R0 ;  /* 0x000000000008c2ca */ /* 0x000fe200000e0000 */
[----:B------:R-:W-:Y:S01]  /*40f0*/  VOTEU.ALL UP1, P4 ;  /* 0x0000000000ff7886 */ /* 0x000fe20002020000 */
[----:B------:R-:W-:Y:S01]  /*4100*/  @!P4 R2UR UR9, R9 ;  /* 0x000000000909c2ca */ /* 0x000fe200000e0000 */
[----:B------:R-:W-:Y:S01]  /*4110*/  @!P4 IMAD.MOV.U32 R0, RZ, RZ, 0x4000 ;  /* 0x00004000ff00c424 */ /* 0x000fe200078e00ff */
[----:B------:R-:W-:Y:S01]  /*4120*/  UMOV UR10, 0x0 ;  /* 0x00000000000a7882 */ /* 0x000fe20000000000 */
[----:B------:R-:W-:Y:S01]  /*4130*/  UMOV UR11, 0x10000000 ;  /* 0x10000000000b7882 */ /* 0x000fe20000000000 */
[----:B------:R-:W-:Y:S01]  /*4140*/  @!UP1 UIADD3 UR32, UPT, UPT, UR7, 0x400, URZ ;  /* 0x0000040007209890 */ /* 0x000fe2000fffe0ff */
[----:B------:R-:W-:Y:S01]  /*4150*/  @!P4 IADD3 R9, P0, PT, R32, 0x580, RZ ;  /* 0x000005802009c810 */ /* 0x000fe20007f1e0ff */
[----:B------:R-:W-:Y:S05]  /*4160*/  VOTEU.ALL UP1, P4 ;  /* 0x0000000000ff7886 */ /* 0x000fea0002020000 */
[----:B------:R-:W-:Y:S01]  /*4170*/  IMAD.U32 R11, RZ, RZ, UR8 ;  /* 0x00000008ff0b7e24 */ /* 0x000fe2000f8e00ff */
[----:B------:R-:W-:Y:S01]  /*4180*/  UPRMT UR8, UR37, 0x654, UR33 ;  /* 0x0000065425087896 */ /* 0x000fe20008000021 */
[----:B------:R-:W-:Y:S03]  /*4190*/  IMAD.U32 R10, RZ, RZ, UR9 ;  /* 0x00000009ff0a7e24 */ /* 0x000fe6000f8e00ff */
[----:B------:R-:W-:Y:S02]  /*41a0*/  @!P4 R2UR UR15, R11 ;  /* 0x000000000b0fc2ca */ /* 0x000fe400000e0000 */
[----:B------:R-:W-:Y:S11]  /*41b0*/  @!P4 R2UR UR14, R10 ;  /* 0x000000000a0ec2ca */ /* 0x000ff600000e0000 */
[----:B------:R-:W-:Y:S02]  /*41c0*/  @!UPT UIADD3 URZ, UPT, UPT, URZ, URZ, URZ ;  /* 0x000000fffffff290 */ /* 0x000fe4000fffe0ff */
[----:B------:R2:W-:Y:S01]  /*41d0*/  @!UP1 UTMALDG.3D [UR32], [UR14], desc[UR10] ;  /* 0x00000a200e0095b4 */ /* 0x0005e20008011000 */
[----:B------:R3:W-:Y:S01]  /*41e0*/  @!P4 SYNCS.ARRIVE.TRANS64.RED.A0TR RZ, [UR7+0x60], R0 ;  /* 0x00006000ffffc9a7 */ /* 0x0007e20008300407 */
[----:B------:R-:W-:Y:S01]  /*41f0*/  SYNCS.ARRIVE.TRANS64.RED.A1T0 RZ, [UR8], RZ ;  /* 0x000000ffffff79a7 */ /* 0x000fe20008100408 */
[----:B---3--:R-:W-:Y:S01]  /*4200*/  @!P4 IMAD.X R0, RZ, RZ, R33, P0 ;  /* 0x000000ffff00c224 */ /* 0x008fe200000e0621 */
[----:B------:R-:W3:Y:S02]  /*4210*/  SYNCS.PHASECHK.TRANS64.TRYWAIT P2, [UR7+0x88], R12 ;  /* 0x0000880cff0075a7 */ /* 0x000ee40008041107 */
[----:B--23--:R-:W-:Y:S05]  /*4220*/  @!P2 BRA `(.L_x_75) ;  /* 0x0000007000a8a947 */ /* 0x00cfea0003800000 */
.L_x_163:
        /* <DEDUP_REMOVED lines=8> */
[----:B------:R-:W-:Y:S01]  /*42b0*/  @!UP1 UIADD3 UR24, UPT, UPT, UR7, 0x4400, URZ ;  /* 0x0000440007189890 */ /* 0x000fe2000fffe0ff */
[----:B------:R-:W-:Y:S01]  /*42c0*/  VOTEU.ALL UP1, P4 ;  /* 0x0000000000ff7886 */ /* 0x000fe20002020000 */
[----:B------:R-:W-:Y:S01]  /*42d0*/  UMOV UR27, UR35 ;  /* 0x00000023001b7c82 */ /* 0x000fe20008000000 */
[----:B------:R-:W-:Y:S02]  /*42e0*/  UMOV UR28, UR36 ;  /* 0x00000024001c7c82 */ /* 0x000fe40008000000 */
[----:B------:R-:W-:Y:S01]  /*42f0*/  IMAD.U32 R11, RZ, RZ, UR8 ;  /* 0x00000008ff0b7e24 */ /* 0x000fe2000f8e00ff */
[----:B------:R-:W-:Y:S01]  /*4300*/  UPRMT UR8, UR37, 0x654, UR25 ;  /* 0x0000065425087896 */ /* 0x000fe20008000019 */
[----:B------:R-:W-:Y:S02]  /*4310*/  IMAD.U32 R10, RZ, RZ, UR9 ;  /* 0x00000009ff0a7e24 */ /* 0x000fe4000f8e00ff */
[----:B------:R-:W-:Y:S01]  /*4320*/  @!P4 IMAD.X R20, RZ, RZ, R33, P0 ;  /* 0x000000ffff14c224 */ /* 0x000fe200000e0621 */
[----:B------:R-:W-:Y:S02]  /*4330*/  @!P4 R2UR UR15, R11 ;  /* 0x000000000b0fc2ca */ /* 0x000fe400000e0000 */
[----:B------:R-:W-:Y:S11]  /*4340*/  @!P4 R2UR UR14, R10 ;  /* 0x000000000a0ec2ca */ /* 0x000ff600000e0000 */
[----:B------:R-:W-:Y:S02]  /*4350*/  @!UPT UIADD3 URZ, UPT, UPT, URZ, URZ, URZ ;  /* 0x000000fffffff290 */ /* 0x000fe4000fffe0ff */
[----:B------:R2:W-:Y:S01]  /*4360*/  @!UP1 UTMALDG.3D [UR24], [UR14], desc[UR10] ;  /* 0x00000a180e0095b4 */ /* 0x0005e20008011000 */
[----:B------:R2:W-:Y:S01]  /*4370*/  @!P4 SYNCS.ARRIVE.TRANS64.RED.A0TR RZ, [UR7+0x68], R0 ;  /* 0x00006800ffffc9a7 */ /* 0x0005e20008300407 */
[----:B------:R-:W-:Y:S01]  /*4380*/  SYNCS.ARRIVE.TRANS64.RED.A1T0 RZ, [UR8], RZ ;  /* 0x000000ffffff79a7 */ /* 0x000fe20008100408 */
[----:B------:R-:W3:Y:S02]  /*4390*/  SYNCS.PHASECHK.TRANS64.TRYWAIT P2, [UR7+0x90], R12 ;  /* 0x0000900cff0075a7 */ /* 0x000ee40008041107 */
[----:B--23--:R-:W-:Y:S05]  /*43a0*/  @!P2 BRA `(.L_x_76) ;  /* 0x000000700060a947 */ /* 0x00cfea0003800000 */
.L_x_165:
[----:B------:R-:W2:Y:S01]  /*43b0*/  LDC.64 R14, c[0x0][0xb10] ;  /* 0x0002c400ff0e7b82 */ /* 0x000ea20000000a00 */
[----:B------:R-:W-:Y:S01]  /*43c0*/  @!P4 R2UR UR8, R20 ;  /* 0x000000001408c2ca */ /* 0x000fe200000e0000 */
[----:B------:R-:W-:Y:S01]  /*43d0*/  VOTEU.ALL UP1, P4 ;  /* 0x0000000000ff7886 */ /* 0x000fe20002020000 */
[----:B------:R-:W-:Y:S01]  /*43e0*/  @!P4 R2UR UR9, R21 ;  /* 0x000000001509c2ca */ /* 0x000fe200000e0000 */
[----:B------:R-:W-:Y:S01]  /*43f0*/  UMOV UR10, 0x0 ;  /* 0x00000000000a7882 */ /* 0x000fe20000000000 */
[----:B------:R-:W-:Y:S03]  /*4400*/  UMOV UR11, 0x10000000 ;  /* 0x10000000000b7882 */ /* 0x000fe60000000000 */
[----:B------:R-:W3:Y:S01]  /*4410*/  LDC.64 R10, c[0x0][0xb18] ;  /* 0x0002c600ff0a7b82 */ /* 0x000ee20000000a00 */
[----:B------:R-:W-:Y:S01]  /*4420*/  @!UP1 UIADD3 UR18, UPT, UPT, UR34, 0x80, URZ ;  /* 0x0000008022129890 */ /* 0x000fe2000fffe0ff */
[----:B------:R-:W-:Y:S01]  /*4430*/  @P3 SHF.R.U32.HI R28, RZ, 0x10, R25 ;  /* 0x00000010ff1c3819 */ /* 0x000fe20000011619 */
[----:B------:R-:W-:Y:S01]  /*4440*/  @!UP1 UIADD3 UR16, UPT, UPT, UR7, 0x8400, URZ ;  /* 0x0000840007109890 */ /* 0x000fe2000fffe0ff */
[----:B------:R-:W-:Y:S01]  /*4450*/  VIADD R30, R30, 0x1 ;  /* 0x000000011e1e7836 */ /* 0x000fe20000000000 */
[----:B------:R-:W-:Y:S03]  /*4460*/  VOTEU.ALL UP1, P4 ;  /* 0x0000000000ff7886 */ /* 0x000fe60002020000 */
[----:B------:R-:W5:Y:S01]  /*4470*/  @!P1 LDC R0, c[0x0][0xb20] ;  /* 0x0002c800ff009b82 */ /* 0x000f620000000800 */
[----:B------:R-:W-:Y:S01]  /*4480*/  UMOV UR19, UR35 ;  /* 0x0000002300137c82 */ /* 0x000fe20008000000 */
[----:B------:R-:W-:Y:S01]  /*4490*/  IMAD.U32 R21, RZ, RZ, UR8 ;  /* 0x00000008ff157e24 */ /* 0x000fe2000f8e00ff */
[----:B------:R-:W-:Y:S05]  /*44a0*/  UMOV UR20, UR36 ;  /* 0x0000002400147c82 */ /* 0x000fea0008000000 */
[----:B-1----:R-:W1:Y:S01]  /*44b0*/  @!P1 LDC R3, c[0x0][0xb0c] ;  /* 0x0002c300ff039b82 */ /* 0x002e620000000800 */
[----:B------:R-:W-:Y:S01]  /*44c0*/  IMAD.U32 R20, RZ, RZ, UR9 ;  /* 0x00000009ff147e24 */ /* 0x000fe2000f8e00ff */
[----:B------:R-:W-:Y:S01]  /*44d0*/  UPRMT UR8, UR37, 0x654, UR17 ;  /* 0x0000065425087896 */ /* 0x000fe20008000011 */
[----:B------:R-:W-:Y:S03]  /*44e0*/  @!P4 R2UR UR15, R21 ;  /* 0x00000000150fc2ca */ /* 0x000fe600000e0000 */
[----:B------:R-:W-:Y:S01]  /*44f0*/  @!P4 R2UR UR14, R20 ;  /* 0x00000000140ec2ca */ /* 0x000fe200000e0000 */
[----:B------:R-:W-:Y:S11]  /*4500*/  @!P4 IMAD.MOV.U32 R20, RZ, RZ, 0x4000 ;  /* 0x00004000ff14c424 */ /* 0x000ff600078e00ff */
[----:B------:R-:W-:Y:S01]  /*4510*/  @!UPT UIADD3 URZ, UPT, UPT, URZ, URZ, URZ ;  /* 0x000000fffffff290 */ /* 0x000fe2000fffe0ff */
[----:B------:R1:W-:Y:S01]  /*4520*/  @!UP1 UTMALDG.3D [UR16], [UR14], desc[UR10] ;  /* 0x00000a100e0095b4 */ /* 0x0003e20008011000 */
[----:B------:R1:W-:Y:S02]  /*4530*/  @!P4 SYNCS.ARRIVE.TRANS64.RED.A0TR RZ, [UR7+0x70], R20 ;  /* 0x00007014ffffc9a7 */ /* 0x0003e40008300407 */
[----:B-1----:R-:W-:Y:S01]  /*4540*/  @!P1 ISETP.NE.AND P2, PT, R3, 0x1, PT ;  /* 0x000000010300980c */ /* 0x002fe20003f45270 */
[C---:B--2---:R-:W-:Y:S01]  /*4550*/  @!P1 IMAD.HI.U32 R14, R13.reuse, R14, RZ ;  /* 0x0000000e0d0e9227 */ /* 0x044fe200078e00ff */
[----:B---3--:R-:W-:Y:S03]  /*4560*/  @!P1 ISETP.NE.AND P0, PT, R10, 0x1, PT ;  /* 0x000000010a00980c */ /* 0x008fe60003f05270 */
[C---:B------:R-:W-:Y:S01]  /*4570*/  @!P1 IMAD.HI.U32 R11, R8.reuse, R11, RZ ;  /* 0x0000000b080b9227 */ /* 0x040fe200078e00ff */
[----:B------:R-:W-:Y:S04]  /*4580*/  @!P1 SHF.R.U32.HI R14, RZ, R15, R14 ;  /* 0x0000000fff0e9219 */ /* 0x000fe8000001160e */
[----:B-----5:R-:W-:Y:S01]  /*4590*/  @!P1 SHF.R.U32.HI R9, RZ, R0, R11 ;  /* 0x00000000ff099219 */ /* 0x020fe2000001160b */
[----:B------:R-:W-:Y:S01]  /*45a0*/  SYNCS.ARRIVE.TRANS64.RED.A1T0 RZ, [UR8], RZ ;  /* 0x000000ffffff79a7 */ /* 0x000fe20008100408 */
[----:B------:R-:W-:Y:S02]  /*45b0*/  @!P1 SEL R14, R13, R14, !P2 ;  /* 0x0000000e0d0e9207 */ /* 0x000fe40005000000 */
[----:B------:R-:W-:Y:S01]  /*45c0*/  @!P1 SEL R9, R8, R9, !P0 ;  /* 0x0000000908099207 */ /* 0x000fe20004000000 */
[----:B------:R-:W1:Y:S04]  /*45d0*/  SYNCS.PHASECHK.TRANS64.TRYWAIT P5, [UR7+0x98], R12 ;  /* 0x0000980cff0075a7 */ /* 0x000e6800080a1107 */
[----:B------:R-:W-:Y:S02]  /*45e0*/  @!P1 IMAD.IADD R0, R9, 0x1, -R14 ;  /* 0x0000000109009824 */ /* 0x000fe400078e0a0e */
[----:B------:R-:W-:Y:S02]  /*45f0*/  @!P1 IMAD.IADD R9, R14, 0x1, -R9 ;  /* 0x000000010e099824 */ /* 0x000fe400078e0a09 */
[----:B------:R-:W-:Y:S02]  /*4600*/  @!P1 IMAD R13, R0, R3, R13 ;  /* 0x00000003000d9224 */ /* 0x000fe400078e020d */
[----:B------:R-:W-:Y:S01]  /*4610*/  @!P1 IMAD R8, R9, R10, R8 ;  /* 0x0000000a09089224 */ /* 0x000fe200078e0208 */
[----:B-1----:R-:W-:Y:S06]  /*4620*/  @!P5 BRA `(.L_x_77) ;  /* 0x0000006c00d8d947 */ /* 0x002fec0003800000 */
.L_x_167:
[----:B-1----:R-:W-:Y:S01]  /*4630*/  @!P4 IADD3 R3, P0, PT, R32, 0x580, RZ ;  /* 0x000005802003c810 */ /* 0x002fe20007f1e0ff */
[----:B------:R-:W-:Y:S01]  /*4640*/  VOTEU.ALL UP1, P4 ;  /* 0x0000000000ff7886 */ /* 0x000fe20002020000 */
[----:B------:R-:W-:Y:S01]  /*4650*/  UMOV UR18, 0x0 ;  /* 0x0000000000127882 */ /* 0x000fe20000000000 */
[----:B------:R-:W-:Y:S01]  /*4660*/  UMOV UR19, 0x10000000 ;  /* 0x1000000000137882 */ /* 0x000fe20000000000 */
[----:B------:R-:W-:Y:S01]  /*4670*/  @!P4 R2UR UR9, R3 ;  /* 0x000000000309c2ca */ /* 0x000fe200000e0000 */
[----:B------:R-:W-:Y:S01]  /*4680*/  @!P4 IMAD.X R0, RZ, RZ, R33, P0 ;  /* 0x000000ffff00c224 */ /* 0x000fe200000e0621 */
[----:B------:R-:W-:Y:S01]  /*4690*/  @!UP1 UIADD3 UR10, UPT, UPT, UR34, 0xc0, URZ ;  /* 0x000000c0220a9890 */ /* 0x000fe2000fffe0ff */
[----:B------:R-:W-:Y:S01]  /*46a0*/  ISETP.NE.AND P0, PT, R30, 0x2, PT ;  /* 0x000000021e00780c */ /* 0x000fe20003f05270 */
[----:B------:R-:W-:Y:S01]  /*46b0*/  UMOV UR11, UR35 ;  /* 0x00000023000b7c82 */ /* 0x000fe20008000000 */
[----:B------:R-:W-:Y:S01]  /*46c0*/  UMOV UR12, UR36 ;  /* 0x00000024000c7c82 */ /* 0x000fe20008000000 */
[----:B------:R-:W-:Y:S01]  /*46d0*/  @!P4 R2UR UR8, R0 ;  /* 0x000000000008c2ca */ /* 0x000fe200000e0000 */
[----:B------:R-:W-:Y:S01]  /*46e0*/  IMAD.IADD R20, R8, 0x1, R154 ;  /* 0x0000000108147824 */ /* 0x000fe200078e029a */
[----:B------:R-:W-:Y:S01]  /*46f0*/  @P3 R2UR UR36, R28 ;  /* 0x000000001c2432ca */ /* 0x000fe200000e0000 */
[----:B------:R-:W-:Y:S01]  /*4700*/  IMAD.IADD R21, R13, 0x1, R156 ;  /* 0x000000010d157824 */ /* 0x000fe200078e029c */
[----:B------:R-:W-:Y:S02]  /*4710*/  SEL R0, RZ, 0x1, P0 ;  /* 0x00000001ff007807 */ /* 0x000fe40000000000 */
[----:B------:R-:W-:Y:S01]  /*4720*/  LOP3.LUT R31, R31, 0x1, RZ, 0x3c, !PT ;  /* 0x000000011f1f7812 */ /* 0x000fe200078e3cff */
[----:B------:R-:W-:Y:S01]  /*4730*/  IMAD.U32 R10, RZ, RZ, UR9 ;  /* 0x00000009ff0a7e24 */ /* 0x000fe2000f8e00ff */
[----:B------:R-:W-:Y:S01]  /*4740*/  @!UP1 UIADD3 UR9, UPT, UPT, UR7, 0x78, URZ ;  /* 0x0000007807099890 */ /* 0x000fe2000fffe0ff */
[----:B------:R-:W-:Y:S02]  /*4750*/  LOP3.LUT R29, R29, R0, RZ, 0x3c, !PT ;  /* 0x000000001d1d7212 */ /* 0x000fe400078e3cff */
[----:B------:R-:W-:Y:S02]  /*4760*/  SEL R30, R30, RZ, P0 ;  /* 0x000000ff1e1e7207 */ /* 0x000fe40000000000 */
[----:B------:R-:W-:Y:S01]  /*4770*/  IMAD.U32 R11, RZ, RZ, UR8 ;  /* 0x00000008ff0b7e24 */ /* 0x000fe2000f8e00ff */
[----:B------:R-:W-:Y:S01]  /*4780*/  @!P4 R2UR UR14, R10 ;  /* 0x000000000a0ec2ca */ /* 0x000fe200000e0000 */
[----:B------:R-:W-:Y:S01]  /*4790*/  @!UP1 UIADD3 UR8, UPT, UPT, UR7, 0xc400, URZ ;  /* 0x0000c40007089890 */ /* 0x000fe2000fffe0ff */
[----:B------:R-:W-:Y:S02]  /*47a0*/  VOTEU.ALL UP1, P4 ;  /* 0x0000000000ff7886 */ /* 0x000fe40002020000 */
[----:B------:R-:W-:Y:S11]  /*47b0*/  @!P4 R2UR UR15, R11 ;  /* 0x000000000b0fc2ca */ /* 0x000ff600000e0000 */
[----:B------:R-:W-:Y:S02]  /*47c0*/  @!UPT UIADD3 URZ, UPT, UPT, URZ, URZ, URZ ;  /* 0x000000fffffff290 */ /* 0x000fe4000fffe0ff */
[----:B------:R2:W-:Y:S01]  /*47d0*/  @!UP1 UTMALDG.3D [UR8], [UR14], desc[UR18] ;  /* 0x000012080e0095b4 */ /* 0x0005e20008011000 */
[----:B------:R2:W-:Y:S01]  /*47e0*/  @!P4 SYNCS.ARRIVE.TRANS64.RED.A0TR RZ, [UR7+0x78], R23 ;  /* 0x00007817ffffc9a7 */ /* 0x0005e20008300407 */
[----:B------:R-:W-:Y:S01]  /*47f0*/  UPLOP3.LUT UP1, UPT, UPT, UPT, UPT, 0x80, 0x8 ;  /* 0x000000000008789c */ /* 0x000fe20003f2f070 */
[----:B------:R-:W-:Y:S01]  /*4800*/  SYNCS.ARRIVE.TRANS64.RED.A1T0 RZ, [UR13], RZ ;  /* 0x000000ffffff79a7 */ /* 0x000fe2000810040d */
[----:B------:R-:W-:Y:S09]  /*4810*/  @P3 BRA `(.L_x_78) ;  /* 0xfffffff000943947 */ /* 0x000ff2000383ffff */
[----:B------:R-:W-:-:S04]  /*4820*/  SHF.L.U32 R3, R31, 0x1f, RZ ;  /* 0x0000001f1f037819 */ /* 0x000fc800000006ff */
[----:B------:R-:W1:Y:S02]  /*4830*/  SYNCS.PHASECHK.TRANS64.TRYWAIT P0, [UR7+0x80], R3 ;  /* 0x00008003ff0075a7 */ /* 0x000e640008001107 */
[----:B-1----:R-:W-:Y:S05]  /*4840*/  @!P0 BRA `(.L_x_79) ;  /* 0x0000006c00688947 */ /* 0x002fea0003800000 */
.L_x_169:
[----:B------:R-:W3:Y:S02]  /*4850*/  SYNCS.PHASECHK.TRANS64.TRYWAIT P0, [UR7+0x88], R3 ;  /* 0x00008803ff0075a7 */ /* 0x000ee40008001107 */
[----:B---3--:R-:W-:Y:S05]  /*4860*/  @!P0 BRA `(.L_x_80) ;  /* 0x0000006c00788947 */ /* 0x008fea0003800000 */
.L_x_171:
[----:B------:R-:W3:Y:S02]  /*4870*/  SYNCS.PHASECHK.TRANS64.TRYWAIT P0, [UR7+0x90], R3 ;  /* 0x00009003ff0075a7 */ /* 0x000ee40008001107 */
[----:B---3--:R-:W-:Y:S05]  /*4880*/  @!P0 BRA `(.L_x_81) ;  /* 0x0000006c00888947 */ /* 0x008fea0003800000 */
.L_x_173:
[----:B-1----:R-:W-:-:S07]  /*4890*/  MOV R0, UR7 ;  /* 0x0000000700007c02 */ /* 0x002fce0008000f00 */
.L_x_82:
[----:B-1----:R-:W-:-:S04]  /*48a0*/  SHF.L.U32 R3, R31, 0x1f, RZ ;  /* 0x0000001f1f037819 */ /* 0x002fc800000006ff */
[----:B------:R1:W3:Y:S03]  /*48b0*/  SYNCS.PHASECHK.TRANS64.TRYWAIT P0, [R0+URZ+0x98], R3 ;  /* 0x00009803000075a7 */ /* 0x0002e600080011ff */
[----:B---3--:R-:W-:Y:S05]  /*48c0*/  @!P0 NANOSLEEP.SYNCS 0x989680 ;  /* 0x009896800000895d */ /* 0x008fea0003900000 */
[----:B------:R-:W3:Y:S02]  /*48d0*/  @!P0 SYNCS.PHASECHK.TRANS64 P0, [R0+URZ+0x98], R3 ;  /* 0x00009803000085a7 */ /* 0x000ee400080010ff */
[----:B--23--:R-:W-:Y:S05]  /*48e0*/  @P0 EXIT ;  /* 0x000000000000094d */ /* 0x00cfea0003800000 */
[----:B------:R-:W-:Y:S05]  /*48f0*/  BRA `(.L_x_82) ;  /* 0xfffffffc00e87947 */ /* 0x000fea000383ffff */
.L_x_67:
[----:B------:R-:W-:-:S06]  /*4900*/  UISETP.GE.AND UP1, UPT, UR8, 0x4, UPT ;  /* 0x000000040800788c */ /* 0x000fcc000bf26270 */
[----:B------:R-:W-:-:S13]  /*4910*/  PLOP3.LUT P0, PT, PT, PT, UP1, 0x80, 0x8 ;  /* 0x000000000008781c */ /* 0x000fda0003f0f018 */
[----:B------:R-:W-:Y:S05]  /*4920*/  @!P0 EXIT ;  /* 0x000000000000894d */ /* 0x000fea0003800000 */
[----:B------:R-:W-:Y:S01]  /*4930*/  BAR.SYNC.DEFER_BLOCKING 0x6, 0xa0 ;  /* 0x0182800000007b1d */ /* 0x000fe20000010000 */
[C---:B------:R-:W-:Y:S01]  /*4940*/  IMAD.SHL.U32 R3, R170.reuse, 0x40, RZ ;  /* 0x00000040aa037824 */ /* 0x040fe200078e00ff */
[C---:B------:R-:W-:Y:S01]  /*4950*/  LOP3.LUT R161, R170.reuse, 0x1, RZ, 0xc0, !PT ;  /* 0x00000001aaa17812 */ /* 0x040fe200078ec0ff */
[C---:B------:R-:W-:Y:S02]  /*4960*/  IMAD.U32 R79, R170.reuse, 0x10000, RZ ;  /* 0x00010000aa4f7824 */ /* 0x040fe400078e00ff */
[----:B------:R-:W-:Y:S02]  /*4970*/  HFMA2 R167, -RZ, RZ, 0, 5.9604644775390625e-08 ;  /* 0x00000001ffa77431 */ /* 0x000fe400000001ff */
[C---:B------:R-:W-:Y:S01]  /*4980*/  IMAD.SHL.U32 R160, R170.reuse, 0x8, RZ ;  /* 0x00000008aaa07824 */ /* 0x040fe200078e00ff */
[----:B------:R-:W-:Y:S01]  /*4990*/  UMOV UR48, 0x400 ;  /* 0x0000040000307882 */ /* 0x000fe20000000000 */
[----:B------:R-:W1:Y:S01]  /*49a0*/  LDC R159, c[0x0][0x370] ;  /* 0x0000dc00ff9f7b82 */ /* 0x000e620000000800 */
[----:B------:R-:W-:Y:S01]  /*49b0*/  ULEA UR48, UR37, UR48, 0x18 ;  /* 0x0000003025307291 */ /* 0x000fe2000f8ec0ff */
[----:B------:R-:W-:Y:S01]  /*49c0*/  ISETP.NE.U32.AND P0, PT, R161, 0x1, PT ;  /* 0x00000001a100780c */ /* 0x000fe20003f05070 */
[----:B------:R-:W-:Y:S01]  /*49d0*/  IMAD.MOV.U32 R169, RZ, RZ, 0x2 ;  /* 0x00000002ffa97424 */ /* 0x000fe200078e00ff */
[----:B------:R-:W-:Y:S01]  /*49e0*/  LOP3.LUT R5, R3, 0x1c0, RZ, 0xc0, !PT ;  /* 0x000001c003057812 */ /* 0x000fe200078ec0ff */
[----:B------:R-:W-:Y:S01]  /*49f0*/  UIADD3 UR4, UPT, UPT, UR48, 0x400, URZ ;  /* 0x0000040030047890 */ /* 0x000fe2000fffe0ff */
[----:B------:R-:W-:Y:S01]  /*4a00*/  LOP3.LUT R79, R79, 0x600000, RZ, 0xc0, !PT ;  /* 0x006000004f4f7812 */ /* 0x000fe200078ec0ff */
[----:B------:R-:W-:Y:S01]  /*4a10*/  IMAD.MOV.U32 R168, RZ, RZ, 0x4 ;  /* 0x00000004ffa87424 */ /* 0x000fe200078e00ff */
[----:B------:R-:W2:Y:S01]  /*4a20*/  LDC R74, c[0x0][0xb0c] ;  /* 0x0002c300ff4a7b82 */ /* 0x000ea20000000800 */
[----:B------:R-:W-:Y:S01]  /*4a30*/  R2P PR, R170, 0x6 ;  /* 0x00000006aa007804 */ /* 0x000fe20000000000 */
[----:B------:R-:W-:Y:S01]  /*4a40*/  IMAD.MOV.U32 R76, RZ, RZ, RZ ;  /* 0x000000ffff4c7224 */ /* 0x000fe200078e00ff */
[----:B------:R-:W-:Y:S01]  /*4a50*/  LOP3.LUT R160, R5, 0x38, R160, 0xf8, !PT ;  /* 0x0000003805a07812 */ /* 0x000fe200078ef8a0 */
[----:B------:R-:W-:Y:S01]  /*4a60*/  IMAD.MOV.U32 R166, RZ, RZ, RZ ;  /* 0x000000ffffa67224 */ /* 0x000fe200078e00ff */
[----:B------:R-:W-:Y:S01]  /*4a70*/  P2R R2, PR, RZ, 0x1 ;  /* 0x00000001ff027803 */ /* 0x000fe20000000000 */
[----:B------:R-:W-:Y:S01]  /*4a80*/  IMAD.MOV.U32 R173, RZ, RZ, RZ ;  /* 0x000000ffffad7224 */ /* 0x000fe200078e00ff */
[----:B------:R-:W-:Y:S01]  /*4a90*/  LOP3.LUT R160, R160, 0x1e00, R3, 0xf8, !PT ;  /* 0x00001e00a0a07812 */ /* 0x000fe200078ef803 */
[----:B------:R-:W4:Y:S01]  /*4aa0*/  LDC R157, c[0x0][0xb20] ;  /* 0x0002c800ff9d7b82 */ /* 0x000f220000000800 */
[----:B------:R-:W3:Y:S01]  /*4ab0*/  LDS R0, [UR48+0x140] ;  /* 0x00014030ff007984 */ /* 0x000ee20008000800 */
[----:B------:R-:W-:Y:S01]  /*4ac0*/  LOP3.LUT R170, R170, 0x60, RZ, 0xc0, !PT ;  /* 0x00000060aaaa7812 */ /* 0x000fe200078ec0ff */
[----:B------:R-:W-:Y:S01]  /*4ad0*/  IMAD.U32 R163, RZ, RZ, UR4 ;  /* 0x00000004ffa37e24 */ /* 0x000fe2000f8e00ff */
[----:B------:R-:W-:Y:S01]  /*4ae0*/  MOV R165, RZ ;  /* 0x000000ff00a57202 */ /* 0x000fe20000000f00 */
[----:B------:R-:W1:Y:S01]  /*4af0*/  LDCU.64 UR52, c[0x0][0x348] ;  /* 0x00006900ff3477ac */ /* 0x000e620008000a00 */
[----:B------:R-:W-:-:S02]  /*4b00*/  SEL R169, R169, 0xfffffffe, !P1 ;  /* 0xfffffffea9a97807 */ /* 0x000fc40004800000 */
[----:B------:R-:W1:Y:S01]  /*4b10*/  LDC R73, c[0x0][0xb30] ;  /* 0x0002cc00ff497b82 */ /* 0x000e620000000800 */
[----:B------:R-:W-:Y:S01]  /*4b20*/  SEL R168, R168, 0xfffffffc, !P2 ;  /* 0xfffffffca8a87807 */ /* 0x000fe20005000000 */
[----:B------:R-:W1:Y:S01]  /*4b30*/  LDCU.64 UR38, c[0x0][0x888] ;  /* 0x00011100ff2677ac */ /* 0x000e620008000a00 */
[----:B------:R-:W1:Y:S05]  /*4b40*/  LDCU.64 UR44, c[0x0][0x890] ;  /* 0x00011200ff2c77ac */ /* 0x000e6a0008000a00 */
[----:B------:R-:W1:Y:S01]  /*4b50*/  LDC.64 R152, c[0x0][0xb10] ;  /* 0x0002c400ff987b82 */ /* 0x000e620000000a00 */
[----:B------:R-:W-:Y:S01]  /*4b60*/  UMOV UR49, URZ ;  /* 0x000000ff00317c82 */ /* 0x000fe20008000000 */
[----:B------:R-:W-:-:S06]  /*4b70*/  UMOV UR51, URZ ;  /* 0x000000ff00337c82 */ /* 0x000fcc0008000000 */
[----:B------:R-:W1:Y:S08]  /*4b80*/  LDC.64 R70, c[0x0][0xb18] ;  /* 0x0002c600ff467b82 */ /* 0x000e700000000a00 */
[----:B------:R-:W1:Y:S08]  /*4b90*/  LDC.64 R68, c[0x0][0xb28] ;  /* 0x0002ca00ff447b82 */ /* 0x000e700000000a00 */
[----:B------:R-:W1:Y:S01]  /*4ba0*/  LDC.64 R150, c[0x0][0x8b0] ;  /* 0x00022c00ff967b82 */ /* 0x000e620000000a00 */
[----:B---3--:R-:W-:-:S07]  /*4bb0*/  IMAD.IADD R79, R0, 0x1, R79 ;  /* 0x00000001004f7824 */ /* 0x008fce00078e024f */
[----:B------:R-:W3:Y:S08]  /*4bc0*/  LDC.64 R148, c[0x0][0x8a8] ;  /* 0x00022a00ff947b82 */ /* 0x000ef00000000a00 */
[----:B--2-4-:R-:W1:Y:S02]  /*4bd0*/  LDC R158, c[0x0][0x374] ;  /* 0x0000dd00ff9e7b82 */ /* 0x014e640000000800 */
.L_x_126:
[----:B------:R-:W-:Y:S02]  /*4be0*/  LEA R0, R173, UR48, 0x3 ;  /* 0x00000030ad007c11 */ /* 0x000fe4000f8e18ff */
[----:B------:R-:W-:Y:S02]  /*4bf0*/  SHF.L.U32 R3, R165, 0x1f, RZ ;  /* 0x0000001fa5037819 */ /* 0x000fe400000006ff */
[----:B-1----:R-:W-:Y:S02]  /*4c00*/  LEA R16, R173, UR48, 0x4 ;  /* 0x00000030ad107c11 */ /* 0x002fe4000f8e20ff */
[----:B------:R-:W2:Y:S02]  /*4c10*/  SYNCS.PHASECHK.TRANS64.TRYWAIT P0, [R0+URZ+0xb0], R3 ;  /* 0x0000b003000075a7 */ /* 0x000ea400080011ff */
[----:B--2---:R-:W-:Y:S05]  /*4c20*/  @!P0 BRA `(.L_x_83) ;  /* 0x0000006800b88947 */ /* 0x004fea0003800000 */
.L_x_174:
[----:B------:R-:W4:Y:S01]  /*4c30*/  LDC.64 R12, c[0x0][0xb10] ;  /* 0x0002c400ff0c7b82 */ /* 0x000f220000000a00 */
[----:B------:R-:W3:Y:S01]  /*4c40*/  LDS.128 R16, [R16+0x120] ;  /* 0x0001200010107984 */ /* 0x000ee20000000c00 */
[----:B-1----:R-:W-:Y:S01]  /*4c50*/  ISETP.NE.AND P1, PT, R73, 0x1, PT ;  /* 0x000000014900780c */ /* 0x002fe20003f25270 */
[----:B--2---:R-:W-:Y:S01]  /*4c60*/  VIADD R0, R0, 0xc0 ;  /* 0x000000c000007836 */ /* 0x004fe20000000000 */
[----:B------:R-:W-:Y:S04]  /*4c70*/  ISETP.GE.AND P0, PT, R72, 0x1, PT ;  /* 0x000000014800780c */ /* 0x000fe80003f06270 */
[----:B------:R-:W1:Y:S01]  /*4c80*/  LDC.64 R10, c[0x0][0xb18] ;  /* 0x0002c600ff0a7b82 */ /* 0x000e620000000a00 */
[----:B------:R-:W-:Y:S01]  /*4c90*/  PRMT R0, RZ, 0x654, R0 ;  /* 0x00000654ff007816 */ /* 0x000fe20000000000 */
[----:B------:R-:W-:Y:S01]  /*4ca0*/  @!PT LDS RZ, [RZ] ;  /* 0x00000000fffff984 */ /* 0x000fe20000000800 */
[----:B------:R-:W-:Y:S01]  /*4cb0*/  @!PT LDS RZ, [RZ] ;  /* 0x00000000fffff984 */ /* 0x000fe20000000800 */
[----:B------:R-:W-:Y:S01]  /*4cc0*/  @!PT LDS RZ, [RZ] ;  /* 0x00000000fffff984 */ /* 0x000fe20000000800 */
[----:B------:R-:W-:Y:S01]  /*4cd0*/  @!PT LDS RZ, [RZ] ;  /* 0x00000000fffff984 */ /* 0x000fe20000000800 */
[----:B------:R2:W-:Y:S06]  /*4ce0*/  MEMBAR.ALL.CTA ;  /* 0x0000000000007992 */ /* 0x0005ec0000008000 */
[----:B--2---:R-:W2:Y:S01]  /*4cf0*/  FENCE.VIEW.ASYNC.S ;  /* 0x00000000000073c6 */ /* 0x004ea20000000000 */
[----:B------:R-:W1:Y:S08]  /*4d00*/  @!P1 LDC R14, c[0x0][0xb20] ;  /* 0x0002c800ff0e9b82 */ /* 0x000e700000000800 */
[----:B------:R-:W1:Y:S01]  /*4d10*/  @!P1 LDC R9, c[0x0][0xb0c] ;  /* 0x0002c300ff099b82 */ /* 0x000e620000000800 */
[----:B--2---:R2:W-:Y:S01]  /*4d20*/  SYNCS.ARRIVE.TRANS64.RED.A1T0 RZ, [R0+URZ], RZ ;  /* 0x000000ff00ff79a7 */ /* 0x0045e200081004ff */
[----:B---3--:R-:W-:Y:S04]  /*4d30*/  LOP3.LUT P4, RZ, R18, 0x1, RZ, 0xc0, !PT ;  /* 0x0000000112ff7812 */ /* 0x008fe8000788c0ff */
[----:B------:R-:W-:Y:S09]  /*4d40*/  P2R R171, PR, RZ, 0x10 ;  /* 0x00000010ffab7803 */ /* 0x000ff20000000000 */
[----:B------:R-:W-:Y:S02]  /*4d50*/  @P4 MOV R77, R16 ;  /* 0x00000010004d4202 */ /* 0x000fe40000000f00 */
[----:B------:R-:W-:Y:S01]  /*4d60*/  @P4 LOP3.LUT R75, R17, 0xffff, RZ, 0xc0, !PT ;  /* 0x0000ffff114b4812 */ /* 0x000fe200078ec0ff */
[----:B--2-4-:R-:W-:Y:S06]  /*4d70*/  @!P0 BRA `(.L_x_84) ;  /* 0x0000000000a48947 */ /* 0x014fec0003800000 */
[----:B------:R-:W-:Y:S01]  /*4d80*/  IMAD.HI.U32 R24, R158, R71, RZ ;  /* 0x000000479e187227 */ /* 0x000fe200078e00ff */
[----:B------:R-:W-:Y:S02]  /*4d90*/  ISETP.NE.AND P0, PT, R70, 0x1, PT ;  /* 0x000000014600780c */ /* 0x000fe40003f05270 */
[----:B------:R-:W-:Y:S01]  /*4da0*/  ISETP.NE.AND P2, PT, R72, 0x1, PT ;  /* 0x000000014800780c */ /* 0x000fe20003f45270 */
[-C--:B------:R-:W-:Y:S01]  /*4db0*/  IMAD.HI.U32 R22, R159, R152.reuse, RZ ;  /* 0x000000989f167227 */ /* 0x080fe200078e00ff */
[----:B------:R-:W-:Y:S02]  /*4dc0*/  SHF.R.U32.HI R23, RZ, R157, R24 ;  /* 0x0000009dff177219 */ /* 0x000fe40000011618 */
[----:B------:R-:W-:Y:S01]  /*4dd0*/  ISETP.NE.AND P3, PT, R74, 0x1, PT ;  /* 0x000000014a00780c */ /* 0x000fe20003f65270 */
[----:B------:R-:W-:Y:S01]  /*4de0*/  IMAD.HI.U32 R28, R75, R71, RZ ;  /* 0x000000474b1c7227 */ /* 0x000fe200078e00ff */
[----:B------:R-:W-:Y:S02]  /*4df0*/  SHF.R.U32.HI R22, RZ, R153, R22 ;  /* 0x00000099ff167219 */ /* 0x000fe40000011616 */
[----:B------:R-:W-:Y:S01]  /*4e00*/  SEL R3, R158, R23, !P0 ;  /* 0x000000179e037207 */ /* 0x000fe20004000000 */
[----:B------:R-:W-:Y:S01]  /*4e10*/  IMAD.HI.U32 R26, R77, R152, RZ ;  /* 0x000000984d1a7227 */ /* 0x000fe200078e00ff */
[----:B------:R-:W-:Y:S03]  /*4e20*/  SEL R7, R159, R22, !P3 ;  /* 0x000000169f077207 */ /* 0x000fe60005800000 */
[-C--:B------:R-:W-:Y:S01]  /*4e30*/  IMAD.HI.U32 R22, R3, R68.reuse, RZ ;  /* 0x0000004403167227 */ /* 0x080fe200078e00ff */
[----:B------:R-:W-:Y:S03]  /*4e40*/  SHF.R.U32.HI R26, RZ, R153, R26 ;  /* 0x00000099ff1a7219 */ /* 0x000fe6000001161a */
[----:B------:R-:W-:Y:S01]  /*4e50*/  IMAD.HI.U32 R24, R7, R68, RZ ;  /* 0x0000004407187227 */ /* 0x000fe200078e00ff */
[----:B------:R-:W-:Y:S02]  /*4e60*/  @P2 SHF.R.U32.HI R3, RZ, R69, R22 ;  /* 0x00000045ff032219 */ /* 0x000fe40000011616 */
[----:B------:R-:W-:Y:S02]  /*4e70*/  SHF.R.U32.HI R22, RZ, R157, R28 ;  /* 0x0000009dff167219 */ /* 0x000fe4000001161c */
[----:B------:R-:W-:Y:S01]  /*4e80*/  @P2 SHF.R.U32.HI R7, RZ, R69, R24 ;  /* 0x00000045ff072219 */ /* 0x000fe20000011618 */
[C---:B------:R-:W-:Y:S01]  /*4e90*/  IMAD R2, R72.reuse, R3, RZ ;  /* 0x0000000348027224 */ /* 0x040fe200078e02ff */
[----:B------:R-:W-:Y:S02]  /*4ea0*/  SEL R5, R75, R22, !P0 ;  /* 0x000000164b057207 */ /* 0x000fe40004000000 */
[----:B------:R-:W-:Y:S01]  /*4eb0*/  SEL R3, R77, R26, !P3 ;  /* 0x0000001a4d037207 */ /* 0x000fe20005800000 */
[----:B------:R-:W-:Y:S01]  /*4ec0*/  IMAD R4, R72, R7, RZ ;  /* 0x0000000748047224 */ /* 0x000fe200078e02ff */
[C---:B------:R-:W-:Y:S01]  /*4ed0*/  ISETP.GE.AND P0, PT, R5.reuse, R2, PT ;  /* 0x000000020500720c */ /* 0x040fe20003f06270 */
[----:B------:R-:W-:Y:S03]  /*4ee0*/  IMAD.HI.U32 R6, R5, R68, RZ ;  /* 0x0000004405067227 */ /* 0x000fe600078e00ff */
[----:B------:R-:W-:Y:S01]  /*4ef0*/  ISETP.GE.OR P0, PT, R3, R4, P0 ;  /* 0x000000040300720c */ /* 0x000fe20000706670 */
[----:B------:R-:W-:Y:S01]  /*4f00*/  IMAD.MOV R4, RZ, RZ, -R3 ;  /* 0x000000ffff047224 */ /* 0x000fe200078e0a03 */
[-C--:B------:R-:W-:Y:S03]  /*4f10*/  SHF.R.U32.HI R6, RZ, R69.reuse, R6 ;  /* 0x00000045ff067219 */ /* 0x080fe60000011606 */
[----:B------:R-:W-:Y:S01]  /*4f20*/  IMAD R77, R74, R4, R77 ;  /* 0x000000044a4d7224 */ /* 0x000fe200078e024d */
[----:B------:R-:W-:Y:S05]  /*4f30*/  SEL R15, R5, R6, !P2 ;  /* 0x00000006050f7207 */ /* 0x000fea0005000000 */
[----:B------:R-:W-:Y:S02]  /*4f40*/  IMAD.MOV R6, RZ, RZ, -R15 ;  /* 0x000000ffff067224 */ /* 0x000fe400078e0a0f */
[C---:B------:R-:W-:Y:S04]  /*4f50*/  @!P0 IMAD.HI.U32 R2, R3.reuse, R68, RZ ;  /* 0x0000004403028227 */ /* 0x040fe800078e00ff */
[----:B------:R-:W-:Y:S01]  /*4f60*/  IMAD R6, R72, R6, R5 ;  /* 0x0000000648067224 */ /* 0x000fe200078e0205 */
[----:B------:R-:W-:Y:S04]  /*4f70*/  @!P0 SHF.R.U32.HI R2, RZ, R69, R2 ;  /* 0x00000045ff028219 */ /* 0x000fe80000011602 */
[----:B------:R-:W-:Y:S02]  /*4f80*/  @!P0 SEL R0, R3, R2, !P2 ;  /* 0x0000000203008207 */ /* 0x000fe40005000000 */
[----:B------:R-:W-:Y:S02]  /*4f90*/  IADD3 R2, PT, PT, -R5, RZ, RZ ;  /* 0x000000ff05027210 */ /* 0x000fe40007ffe1ff */
[----:B------:R-:W-:Y:S01]  /*4fa0*/  @!P0 IADD3 R8, PT, PT, R15, -R0, RZ ;  /* 0x800000000f088210 */ /* 0x000fe20007ffe0ff */
[----:B------:R-:W-:Y:S02]  /*4fb0*/  @!P0 IMAD R0, R7, R6, R0 ;  /* 0x0000000607008224 */ /* 0x000fe400078e0200 */
[----:B------:R-:W-:Y:S02]  /*4fc0*/  IMAD R75, R70, R2, R75 ;  /* 0x00000002464b7224 */ /* 0x000fe400078e024b */
[----:B------:R-:W-:Y:S02]  /*4fd0*/  @!P0 IMAD R5, R8, R72, R3 ;  /* 0x0000004808058224 */ /* 0x000fe400078e0203 */
[----:B------:R-:W-:Y:S04]  /*4fe0*/  @!P0 IMAD.MOV.U32 R3, RZ, RZ, R0 ;  /* 0x000000ffff038224 */ /* 0x000fe800078e0000 */
[----:B------:R-:W-:Y:S02]  /*4ff0*/  IMAD R77, R3, R74, R77 ;  /* 0x0000004a034d7224 */ /* 0x000fe400078e024d */
[----:B------:R-:W-:Y:S07]  /*5000*/  IMAD R75, R5, R70, R75 ;  /* 0x00000046054b7224 */ /* 0x000fee00078e024b */
.L_x_84:
[----:B-1----:R-:W-:Y:S01]  /*5010*/  @!P1 ISETP.NE.AND P0, PT, R10, 0x1, PT ;  /* 0x000000010a00980c */ /* 0x002fe20003f05270 */
[----:B------:R-:W-:Y:S01]  /*5020*/  @!P1 IMAD.HI.U32 R3, R75, R11, RZ ;  /* 0x0000000b4b039227 */ /* 0x000fe200078e00ff */
[----:B------:R-:W-:Y:S01]  /*5030*/  R2UR UR42, R21 ;  /* 0x00000000152a72ca */ /* 0x000fe200000e0000 */
[----:B------:R-:W-:Y:S01]  /*5040*/  BSSY.RECONVERGENT B6, `(.L_x_85) ;  /* 0x0000031000067945 */ /* 0x000fe20003800200 */
[----:B------:R-:W-:Y:S01]  /*5050*/  R2UR UR41, R20 ;  /* 0x00000000142972ca */ /* 0x000fe200000e0000 */
[----:B------:R-:W-:Y:S01]  /*5060*/  @!P1 IMAD.HI.U32 R0, R77, R12, RZ ;  /* 0x0000000c4d009227 */ /* 0x000fe200078e00ff */
[----:B------:R-:W-:Y:S02]  /*5070*/  @!P1 SHF.R.U32.HI R2, RZ, R14, R3 ;  /* 0x0000000eff029219 */ /* 0x000fe40000011603 */
[----:B------:R-:W-:Y:S01]  /*5080*/  @!P1 ISETP.NE.AND P2, PT, R9, 0x1, PT ;  /* 0x000000010900980c */ /* 0x000fe20003f45270 */
[----:B------:R-:W-:Y:S01]  /*5090*/  VIADD R173, R173, 0x1 ;  /* 0x00000001adad7836 */ /* 0x000fe20000000000 */
[----:B------:R-:W-:Y:S02]  /*50a0*/  @!P1 SEL R2, R75, R2, !P0 ;  /* 0x000000024b029207 */ /* 0x000fe40004000000 */
[----:B------:R-:W-:Y:S02]  /*50b0*/  @!P1 SHF.R.U32.HI R0, RZ, R13, R0 ;  /* 0x0000000dff009219 */ /* 0x000fe40000011600 */
[----:B------:R-:W-:Y:S01]  /*50c0*/  LOP3.LUT P0, RZ, R163, 0x3f0, RZ, 0xc0, !PT ;  /* 0x000003f0a3ff7812 */ /* 0x000fe2000780c0ff */
[----:B------:R-:W-:Y:S01]  /*50d0*/  USHF.L.U32 UR42, UR42, 0x7, URZ ;  /* 0x000000072a2a7899 */ /* 0x000fe200080006ff */
[----:B------:R-:W-:Y:S01]  /*50e0*/  @!P1 SEL R3, R77, R0, !P2 ;  /* 0x000000004d039207 */ /* 0x000fe20005000000 */
[----:B------:R-:W-:Y:S01]  /*50f0*/  USHF.L.U32 UR41, UR41, 0x8, URZ ;  /* 0x0000000829297899 */ /* 0x000fe200080006ff */
[----:B------:R-:W-:Y:S03]  /*5100*/  @P4 SHF.R.U32.HI R164, RZ, 0x10, R17 ;  /* 0x00000010ffa44819 */ /* 0x000fe60000011611 */
[----:B------:R-:W-:Y:S02]  /*5110*/  @!P1 IMAD.IADD R0, R2, 0x1, -R3 ;  /* 0x0000000102009824 */ /* 0x000fe400078e0a03 */
[----:B------:R-:W-:Y:S02]  /*5120*/  @!P1 IMAD.IADD R2, R3, 0x1, -R2 ;  /* 0x0000000103029824 */ /* 0x000fe400078e0a02 */
[----:B------:R-:W-:Y:S02]  /*5130*/  @!P1 IMAD R77, R0, R9, R77 ;  /* 0x00000009004d9224 */ /* 0x000fe400078e024d */
[----:B------:R-:W-:Y:S01]  /*5140*/  @!P1 IMAD R75, R2, R10, R75 ;  /* 0x0000000a024b9224 */ /* 0x000fe200078e024b */
[----:B------:R-:W-:Y:S06]  /*5150*/  @!P0 BRA `(.L_x_86) ;  /* 0x00000000007c8947 */ /* 0x000fec0003800000 */
[----:B------:R-:W1:Y:S01]  /*5160*/  LDCU.64 UR8, c[0x4][0x80] ;  /* 0x01001000ff0877ac */ /* 0x000e620008000a00 */
[----:B------:R-:W-:Y:S01]  /*5170*/  MOV R2, 0x0 ;  /* 0x0000000000027802 */ /* 0x000fe20000000f00 */
[----:B------:R-:W-:Y:S02]  /*5180*/  HFMA2 R12, -RZ, RZ, 0, 5.9604644775390625e-08 ;  /* 0x00000001ff0c7431 */ /* 0x000fe400000001ff */
[----:B------:R-:W-:Y:S01]  /*5190*/  IMAD.MOV.U32 R8, RZ, RZ, 0x70 ;  /* 0x00000070ff087424 */ /* 0x000fe200078e00ff */
[----:B------:R2:W3:Y:S01]  /*51a0*/  LDC.64 R14, c[0x4][R2] ;  /* 0x01000000020e7b82 */ /* 0x0004e20000000a00 */
[----:B------:R-:W4:Y:S01]  /*51b0*/  LDCU.64 UR6, c[0x4][0x88] ;  /* 0x01001100ff0677ac */ /* 0x000f220008000a00 */
[----:B------:R-:W-:Y:S01]  /*51c0*/  IMAD.MOV.U32 R13, RZ, RZ, RZ ;  /* 0x000000ffff0d7224 */ /* 0x000fe200078e00ff */
[----:B------:R-:W2:Y:S01]  /*51d0*/  LDCU.64 UR4, c[0x4][0x8] ;  /* 0x01000100ff0477ac */ /* 0x000ea20008000a00 */
[----:B-1----:R-:W-:Y:S01]  /*51e0*/  MOV R5, UR9 ;  /* 0x0000000900057c02 */ /* 0x002fe20008000f00 */
[----:B------:R-:W-:Y:S01]  /*51f0*/  IMAD.U32 R4, RZ, RZ, UR8 ;  /* 0x00000008ff047e24 */ /* 0x000fe2000f8e00ff */
[----:B----4-:R-:W-:Y:S01]  /*5200*/  MOV R7, UR7 ;  /* 0x0000000700077c02 */ /* 0x010fe20008000f00 */
[----:B------:R-:W-:Y:S01]  /*5210*/  IMAD.U32 R6, RZ, RZ, UR6 ;  /* 0x00000006ff067e24 */ /* 0x000fe2000f8e00ff */
[----:B--2---:R-:W-:Y:S01]  /*5220*/  MOV R11, UR5 ;  /* 0x00000005000b7c02 */ /* 0x004fe20008000f00 */
[----:B------:R-:W-:Y:S02]  /*5230*/  IMAD.U32 R10, RZ, RZ, UR4 ;  /* 0x00000004ff0a7e24 */ /* 0x000fe4000f8e00ff */
[----:B------:R-:W-:Y:S07]  /*5240*/  LEPC R20, `(.L_x_87) ;  /* 0x000000001014794e */ /* 0x000fee0000000000 */
[----:B---3-5:R-:W-:Y:S05]  /*5250*/  CALL.ABS.NOINC R14 ;  /* 0x000000000e007343 */ /* 0x028fea0003c00000 */
.L_x_87:
[----:B------:R-:W1:Y:S01]  /*5260*/  LDCU.64 UR8, c[0x4][0x80] ;  /* 0x01001000ff0877ac */ /* 0x000e620008000a00 */
[----:B------:R-:W2:Y:S01]  /*5270*/  LDC.64 R2, c[0x4][R2] ;  /* 0x0100000002027b82 */ /* 0x000ea20000000a00 */
[----:B------:R-:W-:Y:S02]  /*5280*/  HFMA2 R12, -RZ, RZ, 0, 5.9604644775390625e-08 ;  /* 0x00000001ff0c7431 */ /* 0x000fe400000001ff */
[----:B------:R-:W-:Y:S02]  /*5290*/  IMAD.MOV.U32 R8, RZ, RZ, 0x70 ;  /* 0x00000070ff087424 */ /* 0x000fe400078e00ff */
[----:B------:R-:W-:Y:S01]  /*52a0*/  IMAD.MOV.U32 R13, RZ, RZ, RZ ;  /* 0x000000ffff0d7224 */ /* 0x000fe200078e00ff */
[----:B------:R-:W3:Y:S01]  /*52b0*/  LDCU.64 UR6, c[0x4][0x88] ;  /* 0x01001100ff0677ac */ /* 0x000ee20008000a00 */
[----:B------:R-:W4:Y:S01]  /*52c0*/  LDCU.64 UR4, c[0x4][0x8] ;  /* 0x01000100ff0477ac */ /* 0x000f220008000a00 */
[----:B-1----:R-:W-:Y:S02]  /*52d0*/  MOV R4, UR8 ;  /* 0x0000000800047c02 */ /* 0x002fe40008000f00 */
[----:B------:R-:W-:Y:S02]  /*52e0*/  MOV R5, UR9 ;  /* 0x0000000900057c02 */ /* 0x000fe40008000f00 */
[----:B---3--:R-:W-:Y:S01]  /*52f0*/  MOV R7, UR7 ;  /* 0x0000000700077c02 */ /* 0x008fe20008000f00 */
[----:B------:R-:W-:Y:S01]  /*5300*/  IMAD.U32 R6, RZ, RZ, UR6 ;  /* 0x00000006ff067e24 */ /* 0x000fe2000f8e00ff */
[----:B----4-:R-:W-:Y:S01]  /*5310*/  MOV R11, UR5 ;  /* 0x00000005000b7c02 */ /* 0x010fe20008000f00 */
[----:B------:R-:W-:Y:S02]  /*5320*/  IMAD.U32 R10, RZ, RZ, UR4 ;  /* 0x00000004ff0a7e24 */ /* 0x000fe4000f8e00ff */
[----:B------:R-:W-:Y:S07]  /*5330*/  LEPC R20, `(.L_x_86) ;  /* 0x000000001014794e */ /* 0x000fee0000000000 */
[----:B--2---:R-:W-:Y:S05]  /*5340*/  CALL.ABS.NOINC R2 ;  /* 0x0000000002007343 */ /* 0x004fea0003c00000 */
.L_x_86:
[----:B------:R-:W-:Y:S05]  /*5350*/  BSYNC.RECONVERGENT B6 ;  /* 0x0000000000067941 */ /* 0x000fea0003800200 */
.L_x_85:
[----:B------:R-:W-:Y:S01]  /*5360*/  ISETP.NE.U32.AND P4, PT, R150, RZ, PT ;  /* 0x000000ff9600720c */ /* 0x000fe20003f85070 */
[----:B------:R-:W-:Y:S01]  /*5370*/  UISETP.NE.AND UP2, UPT, UR50, URZ, UPT ;  /* 0x000000ff3200728c */ /* 0x000fe2000bf45270 */
[----:B------:R-:W-:Y:S01]  /*5380*/  ISETP.NE.U32.AND P2, PT, RZ, UR38, PT ;  /* 0x00000026ff007c0c */ /* 0x000fe2000bf45070 */
[----:B------:R-:W-:Y:S01]  /*5390*/  UISETP.NE.U32.AND UP1, UPT, UR44, URZ, UPT ;  /* 0x000000ff2c00728c */ /* 0x000fe2000bf25070 */
[----:B------:R-:W-:Y:S01]  /*53a0*/  ISETP.NE.AND.EX P4, PT, R151, RZ, PT, P4 ;  /* 0x000000ff9700720c */ /* 0x000fe20003f85340 */
[----:B------:R-:W-:Y:S01]  /*53b0*/  UPLOP3.LUT UP0, UPT, UPT, UPT, UPT, 0x40, 0x4 ;  /* 0x000000000004789c */ /* 0x000fe20003f0e870 */
[----:B------:R-:W-:Y:S01]  /*53c0*/  ISETP.NE.AND.EX P2, PT, RZ, UR39, PT, P2 ;  /* 0x00000027ff007c0c */ /* 0x000fe2000bf45320 */
[----:B------:R-:W-:Y:S01]  /*53d0*/  UISETP.NE.AND.EX UP1, UPT, UR45, URZ, UPT, UP1 ;  /* 0x000000ff2d00728c */ /* 0x000fe2000bf25310 */
[----:B------:R-:W-:Y:S04]  /*53e0*/  PLOP3.LUT P1, PT, PT, PT, UP2, 0x80, 0x8 ;  /* 0x000000000008781c */ /* 0x000fe80003f2f028 */
[----:B------:R-:W-:Y:S06]  /*53f0*/  @UP2 UPLOP3.LUT UP0, UPT, UPT, UPT, UP1, 0x80, 0x8 ;  /* 0x000000000008289c */ /* 0x000fec0003f0f010 */
[----:B------:R-:W-:Y:S01]  /*5400*/  PLOP3.LUT P0, PT, PT, PT, UP0, 0x80, 0x8 ;  /* 0x000000000008781c */ /* 0x000fe20003f0f008 */
[----:B------:R-:W-:Y:S01]  /*5410*/  @!UPT UIADD3 URZ, UPT, UPT, URZ, URZ, URZ ;  /* 0x000000fffffff290 */ /* 0x000fe2000fffe0ff */
[----:B------:R-:W-:Y:S11]  /*5420*/  BRA.U !UP1, `(.L_x_88) ;  /* 0x0000000109387547 */ /* 0x000ff6000b800000 */
[----:B------:R-:W-:Y:S01]  /*5430*/  UISETP.NE.U32.AND UP0, UPT, UR38, URZ, UPT ;  /* 0x000000ff2600728c */ /* 0x000fe2000bf05070 */
[----:B------:R-:W-:Y:S02]  /*5440*/  HFMA2 R0, -RZ, RZ, 0, 5.9604644775390625e-08 ;  /* 0x00000001ff007431 */ /* 0x000fe400000001ff */
[----:B------:R-:W-:Y:S01]  /*5450*/  IMAD.MOV.U32 R155, RZ, RZ, 0x1 ;  /* 0x00000001ff9b7424 */ /* 0x000fe200078e00ff */
[----:B------:R-:W-:Y:S06]  /*5460*/  UISETP.NE.AND.EX UP0, UPT, UR39, URZ, UPT, UP0 ;  /* 0x000000ff2700728c */ /* 0x000fec000bf05300 */
[----:B------:R-:W-:Y:S05]  /*5470*/  PLOP3.LUT P3, PT, PT, PT, UP0, 0x80, 0x8 ;  /* 0x000000000008781c */ /* 0x000fea0003f6f008 */
[----:B------:R-:W1:Y:S01]  /*5480*/  @UP0 LDCU.64 UR6, c[0x0][0x888] ;  /* 0x00011100ff0607ac */ /* 0x000e620008000a00 */
[----:B------:R-:W-:Y:S07]  /*5490*/  @UP0 UIMAD UR4, UR36, UR44, URZ ;  /* 0x0000002c240402a4 */ /* 0x000fee000f8e02ff */
[----:B------:R-:W-:Y:S01]  /*54a0*/  @!P3 PRMT R155, R0, 0x7610, R155 ;  /* 0x00007610009bb816 */ /* 0x000fe2000000009b */
[----:B-1----:R-:W-:Y:S03]  /*54b0*/  @UP0 UIMAD.WIDE UR6, UR4, 0x4, UR6 ;  /* 0x00000004040608a5 */ /* 0x002fe6000f8e0206 */
[----:B------:R-:W1:Y:S03]  /*54c0*/  @!UP0 LDCU UR4, c[0x0][0x880] ;  /* 0x00011000ff0487ac */ /* 0x000e660008000800 */
[----:B------:R-:W-:Y:S01]  /*54d0*/  IMAD.U32 R2, RZ, RZ, UR6 ;  /* 0x00000006ff027e24 */ /* 0x000fe2000f8e00ff */
[----:B------:R-:W-:Y:S05]  /*54e0*/  MOV R3, UR7 ;  /* 0x0000000700037c02 */ /* 0x000fea0008000f00 */
[----:B-----5:R2:W5:Y:S02]  /*54f0*/  @P3 LDG.E R81, desc[UR46][R2.64] ;  /* 0x0000002e02513981 */ /* 0x020564000c1e1900 */
[----:B-12---:R-:W-:Y:S02]  /*5500*/  @!P3 IMAD.U32 R81, RZ, RZ, UR4 ;  /* 0x00000004ff51be24 */ /* 0x006fe4000f8e00ff */
.L_x_88:
[----:B------:R-:W-:Y:S05]  /*5510*/  @!P4 BRA `(.L_x_89) ;  /* 0x000000000020c947 */ /* 0x000fea0003800000 */
[----:B------:R-:W-:Y:S04]  /*5520*/  ISETP.NE.U32.AND P3, PT, R148, RZ, PT ;  /* 0x000000ff9400720c */ /* 0x000fe80003f65070 */
[----:B------:R-:W-:Y:S11]  /*5530*/  ISETP.NE.AND.EX P3, PT, R149, RZ, PT, P3 ;  /* 0x000000ff9500720c */ /* 0x000ff60003f65330 */
[----:B------:R-:W-:Y:S02]  /*5540*/  @!UPT UIADD3 URZ, UPT, UPT, URZ, URZ, URZ ;  /* 0x000000fffffff290 */ /* 0x000fe4000fffe0ff */
[----:B------:R-:W1:Y:S01]  /*5550*/  @P3 LDC.64 R2, c[0x0][0x8a8] ;  /* 0x00022a00ff023b82 */ /* 0x000e620000000a00 */
[----:B------:R-:W-:Y:S04]  /*5560*/  @P3 IMAD R0, R150, UR36, RZ ;  /* 0x0000002496003c24 */ /* 0x000fe8000f8e02ff */
[----:B-1----:R-:W-:Y:S05]  /*5570*/  @P3 IMAD.WIDE R2, R0, 0x4, R2 ;  /* 0x0000000400023825 */ /* 0x002fea00078e0202 */
[----:B-----5:R1:W5:Y:S02]  /*5580*/  @P3 LDG.E R78, desc[UR46][R2.64] ;  /* 0x0000002e024e3981 */ /* 0x020364000c1e1900 */
[----:B-1----:R-:W2:Y:S02]  /*5590*/  @!P3 LDC R78, c[0x0][0x8a0] ;  /* 0x00022800ff4ebb82 */ /* 0x002ea40000000800 */
.L_x_89:
[----:B-----5:R-:W-:Y:S01]  /*55a0*/  FSETP.NEU.AND P3, PT, R81, RZ, PT ;  /* 0x000000ff5100720b */ /* 0x020fe20003f6d000 */
[----:B------:R-:W-:Y:S01]  /*55b0*/  IMAD.SHL.U32 R178, R160, 0x2, RZ ;  /* 0x00000002a0b27824 */ /* 0x000fe200078e00ff */
[----:B------:R-:W-:Y:S01]  /*55c0*/  SEL R3, RZ, 0xffffffff, P2 ;  /* 0xffffffffff037807 */ /* 0x000fe20001000000 */
[----:B------:R-:W-:Y:S01]  /*55d0*/  IMAD.SHL.U32 R100, R168, 0x10, RZ ;  /* 0x00000010a8647824 */ /* 0x000fe200078e00ff */
[----:B------:R-:W-:Y:S01]  /*55e0*/  @P1 LOP3.LUT P2, RZ, R155, 0xff, RZ, 0xc0, !PT ;  /* 0x000000ff9bff1812 */ /* 0x000fe2000784c0ff */
[----:B------:R-:W-:Y:S01]  /*55f0*/  VIADD R179, R178, UR48 ;  /* 0x00000030b2b37c36 */ /* 0x000fe20008000000 */
[----:B------:R-:W-:Y:S01]  /*5600*/  @P1 SEL R2, RZ, 0xffffffff, P3 ;  /* 0xffffffffff021807 */ /* 0x000fe20001800000 */
[----:B------:R-:W-:Y:S01]  /*5610*/  IMAD.SHL.U32 R102, R169, 0x10, RZ ;  /* 0x00000010a9667824 */ /* 0x000fe200078e00ff */
[----:B------:R-:W-:Y:S01]  /*5620*/  LOP3.LUT R167, R167, 0x1, RZ, 0x3c, !PT ;  /* 0x00000001a7a77812 */ /* 0x000fe200078e3cff */
[----:B------:R-:W-:Y:S01]  /*5630*/  IMAD.IADD R175, R179, 0x1, R100 ;  /* 0x00000001b3af7824 */ /* 0x000fe200078e0264 */
[----:B------:R-:W-:Y:S01]  /*5640*/  @P0 SEL R2, R3, R2, !P2 ;  /* 0x0000000203020207 */ /* 0x000fe20005000000 */
[----:B------:R-:W-:Y:S01]  /*5650*/  BSSY B1, `(.L_x_90) ;  /* 0x000004f000017945 */ /* 0x000fe20003800000 */
[----:B------:R-:W-:Y:S01]  /*5660*/  LEA R87, R76, UR48, 0x3 ;  /* 0x000000304c577c11 */ /* 0x000fe2000f8e18ff */
[----:B------:R-:W-:Y:S01]  /*5670*/  IMAD.MOV.U32 R103, RZ, RZ, 0x1 ;  /* 0x00000001ff677424 */ /* 0x000fe200078e00ff */
[----:B------:R-:W-:Y:S01]  /*5680*/  @P1 LOP3.LUT R2, R2, 0x1, RZ, 0xc0, !PT ;  /* 0x0000000102021812 */ /* 0x000fe200078ec0ff */
[----:B------:R-:W-:Y:S01]  /*5690*/  IMAD R80, R76, 0x100, R79 ;  /* 0x000001004c507824 */ /* 0x000fe200078e024f */
[----:B------:R-:W-:Y:S01]  /*56a0*/  SHF.L.U32 R0, R166, 0x1f, RZ ;  /* 0x0000001fa6007819 */ /* 0x000fe200000006ff */
[----:B------:R-:W-:Y:S01]  /*56b0*/  IMAD.MOV.U32 R101, RZ, RZ, RZ ;  /* 0x000000ffff657224 */ /* 0x000fe200078e00ff */
[----:B------:R-:W-:Y:S02]  /*56c0*/  ISETP.NE.U32.OR P5, PT, R2, 0x1, !P1 ;  /* 0x000000010200780c */ /* 0x000fe40004fa5470 */
[----:B------:R-:W-:Y:S02]  /*56d0*/  CS2R R146, SRZ ;  /* 0x0000000000927805 */ /* 0x000fe4000001ff00 */
[----:B------:R-:W-:Y:S02]  /*56e0*/  PLOP3.LUT P2, PT, PT, PT, UP1, 0x80, 0x8 ;  /* 0x000000000008781c */ /* 0x000fe40003f4f018 */
[----:B------:R-:W-:Y:S02]  /*56f0*/  CS2R R144, SRZ ;  /* 0x0000000000907805 */ /* 0x000fe4000001ff00 */
[----:B------:R-:W-:Y:S02]  /*5700*/  SEL R2, RZ, 0xffffffff, P3 ;  /* 0xffffffffff027807 */ /* 0x000fe40001800000 */
[----:B------:R-:W-:Y:S02]  /*5710*/  CS2R R138, SRZ ;  /* 0x00000000008a7805 */ /* 0x000fe4000001ff00 */
[----:B------:R-:W-:Y:S02]  /*5720*/  LOP3.LUT P3, R172, R155, 0xff, RZ, 0xc0, !PT ;  /* 0x000000ff9bac7812 */ /* 0x000fe4000786c0ff */
[----:B------:R-:W-:Y:S02]  /*5730*/  CS2R R136, SRZ ;  /* 0x0000000000887805 */ /* 0x000fe4000001ff00 */
[----:B------:R-:W-:Y:S02]  /*5740*/  P2R R176, PR, RZ, 0x20 ;  /* 0x00000020ffb07803 */ /* 0x000fe40000000000 */
[----:B------:R-:W-:Y:S02]  /*5750*/  CS2R R130, SRZ ;  /* 0x0000000000827805 */ /* 0x000fe4000001ff00 */
[----:B------:R-:W-:Y:S02]  /*5760*/  CS2R R128, SRZ ;  /* 0x0000000000807805 */ /* 0x000fe4000001ff00 */
[----:B------:R-:W-:Y:S02]  /*5770*/  CS2R R122, SRZ ;  /* 0x00000000007a7805 */ /* 0x000fe4000001ff00 */
[----:B------:R-:W-:Y:S02]  /*5780*/  CS2R R120, SRZ ;  /* 0x0000000000787805 */ /* 0x000fe4000001ff00 */
[----:B------:R-:W-:Y:S02]  /*5790*/  @P5 SHF.L.U32 R4, R167, 0x1f, RZ ;  /* 0x0000001fa7045819 */ /* 0x000fe400000006ff */
[----:B------:R-:W-:Y:S02]  /*57a0*/  CS2R R114, SRZ ;  /* 0x0000000000727805 */ /* 0x000fe4000001ff00 */
[----:B------:R-:W-:Y:S02]  /*57b0*/  @P2 SEL R2, R3, R2, !P3 ;  /* 0x0000000203022207 */ /* 0x000fe40005800000 */
[----:B------:R-:W-:Y:S01]  /*57c0*/  CS2R R112, SRZ ;  /* 0x0000000000707805 */ /* 0x000fe2000001ff00 */
[----:B------:R-:W1:Y:S01]  /*57d0*/  @P5 SYNCS.PHASECHK.TRANS64.TRYWAIT P1, [UR48+0x60], R4 ;  /* 0x00006004ff0055a7 */ /* 0x000e620008021130 */
[----:B------:R-:W-:Y:S02]  /*57e0*/  CS2R R106, SRZ ;  /* 0x00000000006a7805 */ /* 0x000fe4000001ff00 */
[----:B------:R-:W-:Y:S02]  /*57f0*/  LOP3.LUT R2, R2, 0x1, RZ, 0xc0, !PT ;  /* 0x0000000102027812 */ /* 0x000fe400078ec0ff */
[----:B------:R-:W-:Y:S02]  /*5800*/  CS2R R104, SRZ ;  /* 0x0000000000687805 */ /* 0x000fe4000001ff00 */
[----:B------:R-:W-:Y:S02]  /*5810*/  CS2R R98, SRZ ;  /* 0x0000000000627805 */ /* 0x000fe4000001ff00 */
[----:B------:R-:W-:Y:S02]  /*5820*/  CS2R R96, SRZ ;  /* 0x0000000000607805 */ /* 0x000fe4000001ff00 */
[----:B------:R-:W-:Y:S02]  /*5830*/  ISETP.NE.U32.AND P4, PT, R2, 0x1, PT ;  /* 0x000000010200780c */ /* 0x000fe40003f85070 */
[----:B------:R-:W-:Y:S02]  /*5840*/  CS2R R90, SRZ ;  /* 0x00000000005a7805 */ /* 0x000fe4000001ff00 */
[----:B------:R-:W-:Y:S01]  /*5850*/  CS2R R88, SRZ ;  /* 0x0000000000587805 */ /* 0x000fe2000001ff00 */
[----:B------:R-:W-:Y:S01]  /*5860*/  IMAD.IADD R177, R179, 0x1, R102 ;  /* 0x00000001b3b17824 */ /* 0x000fe200078e0266 */
[----:B------:R-:W-:Y:S01]  /*5870*/  P2R R108, PR, RZ, 0x10 ;  /* 0x00000010ff6c7803 */ /* 0x000fe20000000000 */
[----:B------:R-:W-:Y:S01]  /*5880*/  IMAD.IADD R174, R102, 0x1, R175 ;  /* 0x0000000166ae7824 */ /* 0x000fe200078e02af */
[----:B------:R3:W4:Y:S01]  /*5890*/  SYNCS.PHASECHK.TRANS64.TRYWAIT P0, [R87+URZ+0xd0], R0 ;  /* 0x0000d000570075a7 */ /* 0x00072200080011ff */
[----:B-1----:R-:W-:Y:S01]  /*58a0*/  @P5 SEL R103, RZ, 0x1, !P1 ;  /* 0x00000001ff675807 */ /* 0x002fe20004800000 */
[----:B---3--:R-:W-:Y:S06]  /*58b0*/  @!P5 BRA `(.L_x_91) ;  /* 0x0000000000a0d947 */ /* 0x008fec0003800000 */
[----:B------:R-:W-:Y:S01]  /*58c0*/  @P4 IMAD.MOV.U32 R2, RZ, RZ, -0x10 ;  /* 0xfffffff0ff024424 */ /* 0x000fe200078e00ff */
[----:B------:R-:W-:Y:S01]  /*58d0*/  ISETP.NE.AND P1, PT, R103, RZ, PT ;  /* 0x000000ff6700720c */ /* 0x000fe20003f25270 */
[----:B------:R-:W-:Y:S01]  /*58e0*/  BSSY B0, `(.L_x_92) ;  /* 0x0000010000007945 */ /* 0x000fe20003800000 */
[----:B------:R-:W-:Y:S02]  /*58f0*/  ISETP.NE.U32.AND P5, PT, R161, 0x1, PT ;  /* 0x00000001a100780c */ /* 0x000fe40003fa5070 */
[----:B------:R-:W-:Y:S02]  /*5900*/  CS2R R98, SRZ ;  /* 0x0000000000627805 */ /* 0x000fe4000001ff00 */
[----:B------:R-:W-:Y:S02]  /*5910*/  CS2R R96, SRZ ;  /* 0x0000000000607805 */ /* 0x000fe4000001ff00 */
[----:B------:R-:W-:Y:S02]  /*5920*/  CS2R R114, SRZ ;  /* 0x0000000000727805 */ /* 0x000fe4000001ff00 */
[----:B------:R-:W-:Y:S02]  /*5930*/  @P4 SEL R2, R2, 0x10, !P5 ;  /* 0x0000001002024807 */ /* 0x000fe40006800000 */
[----:B------:R-:W-:Y:S02]  /*5940*/  CS2R R112, SRZ ;  /* 0x0000000000707805 */ /* 0x000fe4000001ff00 */
[----:B------:R-:W-:Y:S02]  /*5950*/  CS2R R130, SRZ ;  /* 0x0000000000827805 */ /* 0x000fe4000001ff00 */
[----:B------:R-:W-:Y:S01]  /*5960*/  CS2R R128, SRZ ;  /* 0x0000000000807805 */ /* 0x000fe2000001ff00 */
[----:B------:R-:W-:Y:S02]  /*5970*/  @P4 IMAD.IADD R7, R179, 0x1, R2 ;  /* 0x00000001b3074824 */ /* 0x000fe400078e0202 */
[C---:B------:R-:W-:Y:S02]  /*5980*/  @P4 IMAD.IADD R6, R2.reuse, 0x1, R177 ;  /* 0x0000000102064824 */ /* 0x040fe400078e02b1 */
[----:B------:R-:W-:Y:S01]  /*5990*/  @P4 IMAD.IADD R5, R2, 0x1, R175 ;  /* 0x0000000102054824 */ /* 0x000fe200078e02af */
[----:B------:R-:W-:Y:S06]  /*59a0*/  @P1 BRA `(.L_x_93) ;  /* 0x00000000000c1947 */ /* 0x000fec0003800000 */
[----:B------:R-:W-:Y:S04]  /*59b0*/  SHF.L.U32 R4, R167, 0x1f, RZ ;  /* 0x0000001fa7047819 */ /* 0x000fe800000006ff */
[----:B------:R-:W1:Y:S02]  /*59c0*/  SYNCS.PHASECHK.TRANS64.TRYWAIT P1, [UR48+0x60], R4 ;  /* 0x00006004ff0075a7 */ /* 0x000e640008021130 */
[----:B-1----:R-:W-:Y:S05]  /*59d0*/  @!P1 BRA `(.L_x_94) ;  /* 0x0000005c00609947 */ /* 0x002fea0003800000 */
.L_x_93:
[----:B------:R-:W-:Y:S05]  /*59e0*/  BSYNC B0 ;  /* 0x0000000000007941 */ /* 0x000fea0003800000 */
.L_x_92:
[----:B------:R-:W-:Y:S01]  /*59f0*/  ISETP.NE.AND P1, PT, R108, RZ, PT ;  /* 0x000000ff6c00720c */ /* 0x000fe20003f25270 */
[----:B------:R-:W-:Y:S01]  /*5a00*/  IMAD.MOV.U32 R147, RZ, RZ, RZ ;  /* 0x000000ffff937224 */ /* 0x000fe200078e00ff */
[----:B------:R-:W-:Y:S02]  /*5a10*/  CS2R R144, SRZ ;  /* 0x0000000000907805 */ /* 0x000fe4000001ff00 */
[----:B------:R-:W-:Y:S02]  /*5a20*/  CS2R R90, SRZ ;  /* 0x00000000005a7805 */ /* 0x000fe4000001ff00 */
[----:B------:R-:W-:Y:S02]  /*5a30*/  CS2R R88, SRZ ;  /* 0x0000000000587805 */ /* 0x000fe4000001ff00 */
[----:B------:R-:W-:Y:S02]  /*5a40*/  CS2R R106, SRZ ;  /* 0x00000000006a7805 */ /* 0x000fe4000001ff00 */
[----:B------:R-:W-:Y:S02]  /*5a50*/  CS2R R104, SRZ ;  /* 0x0000000000687805 */ /* 0x000fe4000001ff00 */
[----:B------:R-:W-:Y:S02]  /*5a60*/  CS2R R122, SRZ ;  /* 0x00000000007a7805 */ /* 0x000fe4000001ff00 */
[----:B------:R-:W-:Y:S02]  /*5a70*/  CS2R R120, SRZ ;  /* 0x0000000000787805 */ /* 0x000fe4000001ff00 */
[----:B------:R-:W-:Y:S02]  /*5a80*/  CS2R R138, SRZ ;  /* 0x00000000008a7805 */ /* 0x000fe4000001ff00 */
[----:B------:R-:W-:Y:S01]  /*5a90*/  CS2R R136, SRZ ;  /* 0x0000000000887805 */ /* 0x000fe2000001ff00 */
[----:B------:R-:W-:Y:S01]  /*5aa0*/  IMAD.MOV.U32 R101, RZ, RZ, 0x1 ;  /* 0x00000001ff657424 */ /* 0x000fe200078e00ff */
[----:B------:R3:W1:Y:S01]  /*5ab0*/  @P1 LDS.128 R96, [R7+0x400] ;  /* 0x0004000007601984 */ /* 0x0006620000000c00 */
[----:B------:R-:W-:Y:S03]  /*5ac0*/  @P1 IMAD.IADD R2, R2, 0x1, R174 ;  /* 0x0000000102021824 */ /* 0x000fe600078e02ae */
[----:B------:R3:W1:Y:S04]  /*5ad0*/  @P1 LDS.128 R112, [R6+0x400] ;  /* 0x0004000006701984 */ /* 0x0006680000000c00 */
[----:B------:R3:W1:Y:S04]  /*5ae0*/  @P1 LDS.128 R128, [R5+0x400] ;  /* 0x0004000005801984 */ /* 0x0006680000000c00 */
[----:B------:R3:W1:Y:S04]  /*5af0*/  @P1 LDS.128 R144, [R2+0x400] ;  /* 0x0004000002901984 */ /* 0x0006680000000c00 */
[----:B------:R3:W1:Y:S04]  /*5b00*/  @P1 LDS.128 R88, [R178+UR48+0x400] ;  /* 0x00040030b2581984 */ /* 0x0006680008000c00 */
[----:B------:R3:W1:Y:S04]  /*5b10*/  @P1 LDS.128 R104, [R177+0x400] ;  /* 0x00040000b1681984 */ /* 0x0006680000000c00 */
[----:B------:R3:W1:Y:S04]  /*5b20*/  @P1 LDS.128 R120, [R175+0x400] ;  /* 0x00040000af781984 */ /* 0x0006680000000c00 */
[----:B------:R3:W1:Y:S02]  /*5b30*/  @P1 LDS.128 R136, [R174+0x400] ;  /* 0x00040000ae881984 */ /* 0x0006640000000c00 */
.L_x_91:
[----:B------:R-:W-:Y:S05]  /*5b40*/  BSYNC B1 ;  /* 0x0000000000017941 */ /* 0x000fea0003800000 */
.L_x_90:
[----:B-1----:R-:W-:Y:S04]  /*5b50*/  SHF.R.U32.HI R3, RZ, 0x15, R80 ;  /* 0x00000015ff037819 */ /* 0x002fe80000011650 */
[----:B------:R-:W-:Y:S01]  /*5b60*/  LOP3.LUT P1, RZ, R3, 0x3, R162, 0x48, !PT ;  /* 0x0000000303ff7812 */ /* 0x000fe200078248a2 */
[----:B------:R-:W-:Y:S01]  /*5b70*/  @!UPT UIADD3 URZ, UPT, UPT, URZ, URZ, URZ ;  /* 0x000000fffffff290 */ /* 0x000fe2000fffe0ff */
[----:B----4-:R-:W-:Y:S11]  /*5b80*/  @P0 BRA `(.L_x_95) ;  /* 0x0000000000080947 */ /* 0x010ff60003800000 */
[----:B------:R-:W1:Y:S02]  /*5b90*/  SYNCS.PHASECHK.TRANS64.TRYWAIT P0, [R87+URZ+0xd0], R0 ;  /* 0x0000d000570075a7 */ /* 0x000e6400080011ff */
[----:B-1----:R-:W-:Y:S05]  /*5ba0*/  @!P0 BRA `(.L_x_96) ;  /* 0x0000005c00048947 */ /* 0x002fea0003800000 */
.L_x_95:
[----:B------:R-:W-:Y:S05]  /*5bb0*/  @!P1 BRA `(.L_x_97) ;  /* 0x0000000000409947 */ /* 0x000fea0003800000 */
[----:B------:R-:W4:Y:S01]  /*5bc0*/  LDCU.64 UR8, c[0x4][0x70] ;  /* 0x01000e00ff0877ac */ /* 0x000f220008000a00 */
[----:B------:R-:W-:Y:S01]  /*5bd0*/  MOV R3, 0x0 ;  /* 0x0000000000037802 */ /* 0x000fe20000000f00 */
[----:B------:R-:W-:Y:S02]  /*5be0*/  HFMA2 R12, -RZ, RZ, 0, 5.9604644775390625e-08 ;  /* 0x00000001ff0c7431 */ /* 0x000fe400000001ff */
[----:B------:R-:W-:Y:S02]  /*5bf0*/  IMAD.MOV.U32 R8, RZ, RZ, 0x192 ;  /* 0x00000192ff087424 */ /* 0x000fe400078e00ff */
[----:B------:R-:W-:Y:S01]  /*5c00*/  IMAD.MOV.U32 R13, RZ, RZ, RZ ;  /* 0x000000ffff0d7224 */ /* 0x000fe200078e00ff */
[----:B------:R-:W5:Y:S01]  /*5c10*/  LDCU.64 UR6, c[0x4][0x78] ;  /* 0x01000f00ff0677ac */ /* 0x000f620008000a00 */
[----:B---3--:R-:W3:Y:S01]  /*5c20*/  LDC.64 R2, c[0x4][R3] ;  /* 0x0100000003027b82 */ /* 0x008ee20000000a00 */
[----:B------:R-:W1:Y:S01]  /*5c30*/  LDCU.64 UR4, c[0x4][0x10] ;  /* 0x01000200ff0477ac */ /* 0x000e620008000a00 */
[----:B----4-:R-:W-:Y:S01]  /*5c40*/  MOV R5, UR9 ;  /* 0x0000000900057c02 */ /* 0x010fe20008000f00 */
[----:B------:R-:W-:Y:S01]  /*5c50*/  IMAD.U32 R4, RZ, RZ, UR8 ;  /* 0x00000008ff047e24 */ /* 0x000fe2000f8e00ff */
[----:B-----5:R-:W-:Y:S01]  /*5c60*/  MOV R7, UR7 ;  /* 0x0000000700077c02 */ /* 0x020fe20008000f00 */
[----:B------:R-:W-:Y:S01]  /*5c70*/  IMAD.U32 R6, RZ, RZ, UR6 ;  /* 0x00000006ff067e24 */ /* 0x000fe2000f8e00ff */
[----:B-1----:R-:W-:Y:S01]  /*5c80*/  MOV R11, UR5 ;  /* 0x00000005000b7c02 */ /* 0x002fe20008000f00 */
[----:B------:R-:W-:Y:S02]  /*5c90*/  IMAD.U32 R10, RZ, RZ, UR4 ;  /* 0x00000004ff0a7e24 */ /* 0x000fe4000f8e00ff */
[----:B------:R-:W-:Y:S07]  /*5ca0*/  LEPC R20, `(.L_x_97) ;  /* 0x000000001014794e */ /* 0x000fee0000000000 */
[----:B--23--:R-:W-:Y:S05]  /*5cb0*/  CALL.ABS.NOINC R2 ;  /* 0x0000000002007343 */ /* 0x00cfea0003c00000 */
.L_x_97:
[----:B------:R-:W-:Y:S05]  /*5cc0*/  WARPSYNC.ALL ;  /* 0x0000000000007948 */ /* 0x000fea0003800000 */
[----:B------:R-:W-:Y:S01]  /*5cd0*/  R2UR UR4, R80 ;  /* 0x00000000500472ca */ /* 0x000fe200000e0000 */
[--C-:B------:R-:W-:Y:S01]  /*5ce0*/  HADD2.F32 R82, -RZ, R88.reuse.H0_H0 ;  /* 0x20000058ff527230 */ /* 0x100fe20000004100 */
[----:B------:R-:W-:Y:S01]  /*5cf0*/  MOV R110, 0xfffffff0 ;  /* 0xfffffff0006e7802 */ /* 0x000fe20000000f00 */
[----:B------:R-:W-:Y:S01]  /*5d00*/  HADD2.F32 R83, -RZ, R88.H1_H1 ;  /* 0x30000058ff537230 */ /* 0x000fe20000004100 */
[----:B------:R-:W-:Y:S01]  /*5d10*/  ISETP.NE.U32.AND P6, PT, R161, 0x1, PT ;  /* 0x00000001a100780c */ /* 0x000fe20003fc5070 */
[----:B------:R-:W-:Y:S01]  /*5d20*/  HADD2.F32 R84, -RZ, R89.H1_H1 ;  /* 0x30000059ff547230 */ /* 0x000fe20000004100 */
[----:B------:R-:W-:Y:S01]  /*5d30*/  ISETP.NE.AND P0, PT, R170, RZ, PT ;  /* 0x000000ffaa00720c */ /* 0x000fe20003f05270 */
[--C-:B------:R-:W-:Y:S01]  /*5d40*/  HADD2.F32 R85, -RZ, R107.reuse.H0_H0 ;  /* 0x2000006bff557230 */ /* 0x100fe20000004100 */
[----:B------:R-:W-:Y:S01]  /*5d50*/  SEL R110, R110, 0x10, !P6 ;  /* 0x000000106e6e7807 */ /* 0x000fe20007000000 */
[----:B------:R-:W-:Y:S01]  /*5d60*/  HADD2.F32 R86, -RZ, R107.H1_H1 ;  /* 0x3000006bff567230 */ /* 0x000fe20000004100 */
[----:B------:R-:W-:Y:S02]  /*5d70*/  BSSY.RECONVERGENT B0, `(.L_x_98) ;  /* 0x00000fb000007945 */ /* 0x000fe40003800200 */
[----:B------:R-:W-:Y:S01]  /*5d80*/  IADD3 R179, PT, PT, R179, R110, RZ ;  /* 0x0000006eb3b37210 */ /* 0x000fe20007ffe0ff */
[----:B---3--:R-:W1:Y:S01]  /*5d90*/  LDTM.x64 R4, tmem[UR4] ;  /* 0x00000004000479ee */ /* 0x008e620008340000 */
[C---:B------:R-:W-:Y:S02]  /*5da0*/  IADD3 R180, PT, PT, R110.reuse, R177, RZ ;  /* 0x000000b16eb47210 */ /* 0x040fe40007ffe0ff */
[C---:B------:R-:W-:Y:S02]  /*5db0*/  IADD3 R182, PT, PT, R110.reuse, R175, RZ ;  /* 0x000000af6eb67210 */ /* 0x040fe40007ffe0ff */
[----:B------:R-:W-:Y:S01]  /*5dc0*/  IADD3 R181, PT, PT, R110, R174, RZ ;  /* 0x000000ae6eb57210 */ /* 0x000fe20007ffe0ff */
[C---:B-12---:R-:W-:Y:S01]  /*5dd0*/  FMUL R0, R78.reuse, R4 ;  /* 0x000000044e007220 */ /* 0x046fe20000400000 */
[C---:B------:R-:W-:Y:S01]  /*5de0*/  FMUL R2, R78.reuse, R5 ;  /* 0x000000054e027220 */ /* 0x040fe20000400000 */
[C---:B------:R-:W-:Y:S01]  /*5df0*/  FMUL R3, R78.reuse, R6 ;  /* 0x000000064e037220 */ /* 0x040fe20000400000 */
[C---:B------:R-:W-:Y:S01]  /*5e00*/  FMUL R7, R78.reuse, R7 ;  /* 0x000000074e077220 */ /* 0x040fe20000400000 */
[C---:B------:R-:W-:Y:S01]  /*5e10*/  FFMA R0, R81.reuse, R82, R0 ;  /* 0x0000005251007223 */ /* 0x040fe20000000000 */
[----:B------:R-:W-:Y:S02]  /*5e20*/  HADD2.F32 R82, -RZ, R89.H0_H0 ;  /* 0x20000059ff527230 */ /* 0x000fe40000004100 */
[C---:B------:R-:W-:Y:S01]  /*5e30*/  FFMA R2, R81.reuse, R83, R2 ;  /* 0x0000005351027223 */ /* 0x040fe20000000002 */
[--C-:B------:R-:W-:Y:S02]  /*5e40*/  HADD2.F32 R83, -RZ, R90.reuse.H0_H0 ;  /* 0x2000005aff537230 */ /* 0x100fe40000004100 */
[C---:B------:R-:W-:Y:S01]  /*5e50*/  FMUL R4, R78.reuse, R8 ;  /* 0x000000084e047220 */ /* 0x040fe20000400000 */
[----:B------:R-:W-:Y:S01]  /*5e60*/  FMUL R5, R78, R9 ;  /* 0x000000094e057220 */ /* 0x000fe20000400000 */
[C---:B------:R-:W-:Y:S01]  /*5e70*/  FFMA R3, R81.reuse, R82, R3 ;  /* 0x0000005251037223 */ /* 0x040fe20000000003 */
[----:B------:R-:W-:Y:S01]  /*5e80*/  HADD2.F32 R82, -RZ, R90.H1_H1 ;  /* 0x3000005aff527230 */ /* 0x000fe20000004100 */
[----:B------:R-:W-:Y:S01]  /*5e90*/  F2FP.F16.F32.PACK_AB R92, R2, R0 ;  /* 0x00000000025c723e */ /* 0x000fe200000000ff */
[C---:B------:R-:W-:Y:S01]  /*5ea0*/  FFMA R7, R81.reuse, R84, R7 ;  /* 0x0000005451077223 */ /* 0x040fe20000000007 */
[C---:B------:R-:W-:Y:S01]  /*5eb0*/  FFMA R4, R81.reuse, R83, R4 ;  /* 0x0000005351047223 */ /* 0x040fe20000000004 */
[--C-:B------:R-:W-:Y:S02]  /*5ec0*/  HADD2.F32 R83, -RZ, R91.reuse.H0_H0 ;  /* 0x2000005bff537230 */ /* 0x100fe40000004100 */
[----:B------:R-:W-:Y:S01]  /*5ed0*/  FFMA R5, R81, R82, R5 ;  /* 0x0000005251057223 */ /* 0x000fe20000000005 */
[C---:B------:R-:W-:Y:S01]  /*5ee0*/  FMUL R6, R78.reuse, R10 ;  /* 0x0000000a4e067220 */ /* 0x040fe20000400000 */
[----:B------:R-:W-:Y:S01]  /*5ef0*/  HADD2.F32 R82, -RZ, R91.H1_H1 ;  /* 0x3000005bff527230 */ /* 0x000fe20000004100 */
[----:B------:R-:W-:Y:S01]  /*5f00*/  F2FP.F16.F32.PACK_AB R93, R7, R3 ;  /* 0x00000003075d723e */ /* 0x000fe200000000ff */
[C---:B------:R-:W-:Y:S01]  /*5f10*/  FMUL R11, R78.reuse, R11 ;  /* 0x0000000b4e0b7220 */ /* 0x040fe20000400000 */
[----:B------:R-:W-:Y:S01]  /*5f20*/  F2FP.F16.F32.PACK_AB R94, R5, R4 ;  /* 0x00000004055e723e */ /* 0x000fe200000000ff */
[C---:B------:R-:W-:Y:S01]  /*5f30*/  FFMA R6, R81.reuse, R83, R6 ;  /* 0x0000005351067223 */ /* 0x040fe20000000006 */
[C---:B------:R-:W-:Y:S01]  /*5f40*/  FMUL R8, R78.reuse, R12 ;  /* 0x0000000c4e087220 */ /* 0x040fe20000400000 */
[----:B------:R-:W-:Y:S01]  /*5f50*/  FFMA R11, R81, R82, R11 ;  /* 0x00000052510b7223 */ /* 0x000fe2000000000b */
[--C-:B------:R-:W-:Y:S02]  /*5f60*/  HADD2.F32 R82, -RZ, R96.reuse.H0_H0 ;  /* 0x20000060ff527230 */ /* 0x100fe40000004100 */
[C---:B------:R-:W-:Y:S01]  /*5f70*/  FMUL R9, R78.reuse, R13 ;  /* 0x0000000d4e097220 */ /* 0x040fe20000400000 */
[----:B------:R-:W-:Y:S02]  /*5f80*/  HADD2.F32 R84, -RZ, R96.H1_H1 ;  /* 0x30000060ff547230 */ /* 0x000fe40000004100 */
[C---:B------:R-:W-:Y:S01]  /*5f90*/  FMUL R10, R78.reuse, R14 ;  /* 0x0000000e4e0a7220 */ /* 0x040fe20000400000 */
[--C-:B------:R-:W-:Y:S01]  /*5fa0*/  HADD2.F32 R83, -RZ, R97.reuse.H0_H0 ;  /* 0x20000061ff537230 */ /* 0x100fe20000004100 */
[----:B------:R-:W-:Y:S01]  /*5fb0*/  F2FP.F16.F32.PACK_AB R95, R11, R6 ;  /* 0x000000060b5f723e */ /* 0x000fe200000000ff */
[C---:B------:R-:W-:Y:S01]  /*5fc0*/  FFMA R8, R81.reuse, R82, R8 ;  /* 0x0000005251087223 */ /* 0x040fe20000000008 */
[----:B------:R-:W-:Y:S02]  /*5fd0*/  HADD2.F32 R82, -RZ, R97.H1_H1 ;  /* 0x30000061ff527230 */ /* 0x000fe40000004100 */
[C---:B------:R-:W-:Y:S01]  /*5fe0*/  FFMA R9, R81.reuse, R84, R9 ;  /* 0x0000005451097223 */ /* 0x040fe20000000009 */
[----:B------:R-:W-:Y:S01]  /*5ff0*/  FFMA R10, R81, R83, R10 ;  /* 0x00000053510a7223 */ /* 0x000fe2000000000a */
[----:B------:R1:W-:Y:S01]  /*6000*/  STS.128 [R178+UR48+0x400], R92 ;  /* 0x0004005cb2007988 */ /* 0x0003e20008000c30 */
[C---:B------:R-:W-:Y:S01]  /*6010*/  FMUL R15, R78.reuse, R15 ;  /* 0x0000000f4e0f7220 */ /* 0x040fe20000400000 */
[--C-:B------:R-:W-:Y:S01]  /*6020*/  HADD2.F32 R83, -RZ, R98.reuse.H0_H0 ;  /* 0x20000062ff537230 */ /* 0x100fe20000004100 */
[----:B------:R-:W-:Y:S01]  /*6030*/  F2FP.F16.F32.PACK_AB R116, R9, R8 ;  /* 0x000000080974723e */ /* 0x000fe200000000ff */
[----:B------:R-:W-:Y:S02]  /*6040*/  HADD2.F32 R84, -RZ, R98.H1_H1 ;  /* 0x30000062ff547230 */ /* 0x000fe40000004100 */
[----:B------:R-:W-:Y:S01]  /*6050*/  FFMA R15, R81, R82, R15 ;  /* 0x00000052510f7223 */ /* 0x000fe2000000000f */
[C---:B------:R-:W-:Y:S01]  /*6060*/  FMUL R12, R78.reuse, R16 ;  /* 0x000000104e0c7220 */ /* 0x040fe20000400000 */
[C---:B------:R-:W-:Y:S01]  /*6070*/  FMUL R13, R78.reuse, R17 ;  /* 0x000000114e0d7220 */ /* 0x040fe20000400000 */
[--C-:B------:R-:W-:Y:S02]  /*6080*/  HADD2.F32 R82, -RZ, R99.reuse.H0_H0 ;  /* 0x20000063ff527230 */ /* 0x100fe40000004100 */
[C---:B------:R-:W-:Y:S01]  /*6090*/  FMUL R14, R78.reuse, R18 ;  /* 0x000000124e0e7220 */ /* 0x040fe20000400000 */
[----:B------:R-:W-:Y:S01]  /*60a0*/  F2FP.F16.F32.PACK_AB R117, R15, R10 ;  /* 0x0000000a0f75723e */ /* 0x000fe200000000ff */
[C---:B------:R-:W-:Y:S01]  /*60b0*/  FFMA R12, R81.reuse, R83, R12 ;  /* 0x00000053510c7223 */ /* 0x040fe2000000000c */
[C---:B------:R-:W-:Y:S01]  /*60c0*/  FFMA R13, R81.reuse, R84, R13 ;  /* 0x00000054510d7223 */ /* 0x040fe2000000000d */
[----:B------:R-:W-:Y:S01]  /*60d0*/  FFMA R14, R81, R82, R14 ;  /* 0x00000052510e7223 */ /* 0x000fe2000000000e */
[----:B------:R-:W-:Y:S02]  /*60e0*/  HADD2.F32 R84, -RZ, R99.H1_H1 ;  /* 0x30000063ff547230 */ /* 0x000fe40000004100 */
[C---:B------:R-:W-:Y:S01]  /*60f0*/  FMUL R19, R78.reuse, R19 ;  /* 0x000000134e137220 */ /* 0x040fe20000400000 */
[--C-:B------:R-:W-:Y:S01]  /*6100*/  HADD2.F32 R82, -RZ, R104.reuse.H0_H0 ;  /* 0x20000068ff527230 */ /* 0x100fe20000004100 */
[----:B------:R-:W-:Y:S01]  /*6110*/  F2FP.F16.F32.PACK_AB R118, R13, R12 ;  /* 0x0000000c0d76723e */ /* 0x000fe200000000ff */
[C---:B------:R-:W-:Y:S01]  /*6120*/  FMUL R16, R78.reuse, R20 ;  /* 0x000000144e107220 */ /* 0x040fe20000400000 */
[C---:B------:R-:W-:Y:S01]  /*6130*/  FFMA R19, R81.reuse, R84, R19 ;  /* 0x0000005451137223 */ /* 0x040fe20000000013 */
[----:B------:R-:W-:Y:S02]  /*6140*/  HADD2.F32 R84, -RZ, R104.H1_H1 ;  /* 0x30000068ff547230 */ /* 0x000fe40000004100 */
[C---:B------:R-:W-:Y:S01]  /*6150*/  FMUL R17, R78.reuse, R21 ;  /* 0x000000154e117220 */ /* 0x040fe20000400000 */
[----:B------:R-:W-:Y:S01]  /*6160*/  FFMA R16, R81, R82, R16 ;  /* 0x0000005251107223 */ /* 0x000fe20000000010 */
[--C-:B------:R-:W-:Y:S01]  /*6170*/  HADD2.F32 R82, -RZ, R105.reuse.H0_H0 ;  /* 0x20000069ff527230 */ /* 0x100fe20000004100 */
[----:B------:R-:W-:Y:S01]  /*6180*/  F2FP.F16.F32.PACK_AB R119, R19, R14 ;  /* 0x0000000e1377723e */ /* 0x000fe200000000ff */
[----:B------:R-:W-:Y:S01]  /*6190*/  FFMA R17, R81, R84, R17 ;  /* 0x0000005451117223 */ /* 0x000fe20000000011 */
[C---:B------:R-:W-:Y:S01]  /*61a0*/  FMUL R18, R78.reuse, R22 ;  /* 0x000000164e127220 */ /* 0x040fe20000400000 */
[C---:B------:R-:W-:Y:S01]  /*61b0*/  FMUL R23, R78.reuse, R23 ;  /* 0x000000174e177220 */ /* 0x040fe20000400000 */
[--C-:B------:R-:W-:Y:S01]  /*61c0*/  HADD2.F32 R83, -RZ, R106.reuse.H0_H0 ;  /* 0x2000006aff537230 */ /* 0x100fe20000004100 */
[----:B------:R2:W-:Y:S01]  /*61d0*/  STS.128 [R179+0x400], R116 ;  /* 0x00040074b3007388 */ /* 0x0005e20000000c00 */
[----:B------:R-:W-:Y:S01]  /*61e0*/  F2FP.F16.F32.PACK_AB R124, R17, R16 ;  /* 0x00000010117c723e */ /* 0x000fe200000000ff */
[C---:B------:R-:W-:Y:S01]  /*61f0*/  FFMA R18, R81.reuse, R82, R18 ;  /* 0x0000005251127223 */ /* 0x040fe20000000012 */
[----:B------:R-:W-:Y:S02]  /*6200*/  HADD2.F32 R82, -RZ, R105.H1_H1 ;  /* 0x30000069ff527230 */ /* 0x000fe40000004100 */
[C---:B------:R-:W-:Y:S01]  /*6210*/  FMUL R20, R78.reuse, R24 ;  /* 0x000000184e147220 */ /* 0x040fe20000400000 */
[----:B------:R-:W-:Y:S02]  /*6220*/  HADD2.F32 R84, -RZ, R106.H1_H1 ;  /* 0x3000006aff547230 */ /* 0x000fe40000004100 */
[C---:B------:R-:W-:Y:S01]  /*6230*/  FMUL R21, R78.reuse, R25 ;  /* 0x000000194e157220 */ /* 0x040fe20000400000 */
[C---:B------:R-:W-:Y:S01]  /*6240*/  FMUL R22, R78.reuse, R26 ;  /* 0x0000001a4e167220 */ /* 0x040fe20000400000 */
[C---:B------:R-:W-:Y:S01]  /*6250*/  FFMA R23, R81.reuse, R82, R23 ;  /* 0x0000005251177223 */ /* 0x040fe20000000017 */
[C---:B------:R-:W-:Y:S01]  /*6260*/  FFMA R20, R81.reuse, R83, R20 ;  /* 0x0000005351147223 */ /* 0x040fe20000000014 */
[C---:B------:R-:W-:Y:S01]  /*6270*/  FFMA R21, R81.reuse, R84, R21 ;  /* 0x0000005451157223 */ /* 0x040fe20000000015 */
[----:B------:R-:W-:Y:S01]  /*6280*/  FFMA R22, R81, R85, R22 ;  /* 0x0000005551167223 */ /* 0x000fe20000000016 */
[C---:B------:R-:W-:Y:S01]  /*6290*/  FMUL R27, R78.reuse, R27 ;  /* 0x0000001b4e1b7220 */ /* 0x040fe20000400000 */
[--C-:B------:R-:W-:Y:S01]  /*62a0*/  HADD2.F32 R82, -RZ, R112.reuse.H0_H0 ;  /* 0x20000070ff527230 */ /* 0x100fe20000004100 */
[----:B------:R-:W-:Y:S01]  /*62b0*/  F2FP.F16.F32.PACK_AB R125, R23, R18 ;  /* 0x00000012177d723e */ /* 0x000fe200000000ff */
[C---:B------:R-:W-:Y:S01]  /*62c0*/  FMUL R24, R78.reuse, R28 ;  /* 0x0000001c4e187220 */ /* 0x040fe20000400000 */
[----:B------:R-:W-:Y:S01]  /*62d0*/  F2FP.F16.F32.PACK_AB R126, R21, R20 ;  /* 0x00000014157e723e */ /* 0x000fe200000000ff */
[C---:B------:R-:W-:Y:S01]  /*62e0*/  FFMA R27, R81.reuse, R86, R27 ;  /* 0x00000056511b7223 */ /* 0x040fe2000000001b */
[----:B------:R-:W-:Y:S02]  /*62f0*/  HADD2.F32 R84, -RZ, R112.H1_H1 ;  /* 0x30000070ff547230 */ /* 0x000fe40000004100 */
[----:B------:R-:W-:Y:S01]  /*6300*/  FFMA R24, R81, R82, R24 ;  /* 0x0000005251187223 */ /* 0x000fe20000000018 */
[C---:B------:R-:W-:Y:S01]  /*6310*/  FMUL R25, R78.reuse, R29 ;  /* 0x0000001d4e197220 */ /* 0x040fe20000400000 */
[--C-:B------:R-:W-:Y:S01]  /*6320*/  HADD2.F32 R83, -RZ, R113.reuse.H0_H0 ;  /* 0x20000071ff537230 */ /* 0x100fe20000004100 */
[----:B------:R-:W-:Y:S01]  /*6330*/  F2FP.F16.F32.PACK_AB R127, R27, R22 ;  /* 0x000000161b7f723e */ /* 0x000fe200000000ff */
[C---:B------:R-:W-:Y:S01]  /*6340*/  FMUL R26, R78.reuse, R30 ;  /* 0x0000001e4e1a7220 */ /* 0x040fe20000400000 */
[----:B------:R-:W-:Y:S02]  /*6350*/  HADD2.F32 R82, -RZ, R113.H1_H1 ;  /* 0x30000071ff527230 */ /* 0x000fe40000004100 */
[C---:B------:R-:W-:Y:S01]  /*6360*/  FFMA R25, R81.reuse, R84, R25 ;  /* 0x0000005451197223 */ /* 0x040fe20000000019 */
[C---:B------:R-:W-:Y:S01]  /*6370*/  FMUL R31, R78.reuse, R31 ;  /* 0x0000001f4e1f7220 */ /* 0x040fe20000400000 */
[----:B------:R3:W-:Y:S01]  /*6380*/  STS.128 [R177+0x400], R124 ;  /* 0x0004007cb1007388 */ /* 0x0007e20000000c00 */
[----:B------:R-:W-:Y:S01]  /*6390*/  FFMA R26, R81, R83, R26 ;  /* 0x00000053511a7223 */ /* 0x000fe2000000001a */
[--C-:B------:R-:W-:Y:S01]  /*63a0*/  HADD2.F32 R83, -RZ, R114.reuse.H0_H0 ;  /* 0x20000072ff537230 */ /* 0x100fe20000004100 */
[----:B-1----:R-:W-:Y:S01]  /*63b0*/  F2FP.F16.F32.PACK_AB R92, R25, R24 ;  /* 0x00000018195c723e */ /* 0x002fe200000000ff */
[----:B------:R-:W-:Y:S01]  /*63c0*/  FFMA R31, R81, R82, R31 ;  /* 0x00000052511f7223 */ /* 0x000fe2000000001f */
[C---:B------:R-:W-:Y:S01]  /*63d0*/  FMUL R28, R78.reuse, R32 ;  /* 0x000000204e1c7220 */ /* 0x040fe20000400000 */
[----:B------:R-:W-:Y:S02]  /*63e0*/  HADD2.F32 R82, -RZ, R114.H1_H1 ;  /* 0x30000072ff527230 */ /* 0x000fe40000004100 */
[C---:B------:R-:W-:Y:S01]  /*63f0*/  FMUL R29, R78.reuse, R33 ;  /* 0x000000214e1d7220 */ /* 0x040fe20000400000 */
[--C-:B------:R-:W-:Y:S01]  /*6400*/  HADD2.F32 R85, -RZ, R115.reuse.H0_H0 ;  /* 0x20000073ff557230 */ /* 0x100fe20000004100 */
[----:B------:R-:W-:Y:S01]  /*6410*/  F2FP.F16.F32.PACK_AB R93, R31, R26 ;  /* 0x0000001a1f5d723e */ /* 0x000fe200000000ff */
[C---:B------:R-:W-:Y:S01]  /*6420*/  FFMA R28, R81.reuse, R83, R28 ;  /* 0x00000053511c7223 */ /* 0x040fe2000000001c */
        /* <DEDUP_REMOVED lines=16> */
[----:B------:R-:W-:Y:S01]  /*6530*/  HADD2.F32 R82, -RZ, R121.H1_H1 ;  /* 0x30000079ff527230 */ /* 0x000fe20000004100 */
[----:B------:R1:W-:Y:S01]  /*6540*/  STS.128 [R180+0x400], R92 ;  /* 0x0004005cb4007388 */ /* 0x0003e20000000c00 */
[C---:B------:R-:W-:Y:S01]  /*6550*/  FMUL R39, R78.reuse, R39 ;  /* 0x000000274e277220 */ /* 0x040fe20000400000 */
[----:B--2---:R-:W-:Y:S01]  /*6560*/  F2FP.F16.F32.PACK_AB R116, R33, R32 ;  /* 0x000000202174723e */ /* 0x004fe200000000ff */
[C---:B------:R-:W-:Y:S01]  /*6570*/  FFMA R34, R81.reuse, R83, R34 ;  /* 0x0000005351227223 */ /* 0x040fe20000000022 */
[--C-:B------:R-:W-:Y:S02]  /*6580*/  HADD2.F32 R83, -RZ, R122.reuse.H0_H0 ;  /* 0x2000007aff537230 */ /* 0x100fe40000004100 */
        /* <DEDUP_REMOVED lines=26> */
[----:B---3--:R-:W-:Y:S01]  /*6730*/  F2FP.F16.F32.PACK_AB R124, R41, R40 ;  /* 0x00000028297c723e */ /* 0x008fe200000000ff */
        /* <DEDUP_REMOVED lines=9> */
[C---:B------:R-:W-:Y:S01]  /*67d0*/  FFMA R45, R81.reuse, R84, R45 ;  /* 0x00000054512d7223 */ /* 0x040fe2000000002d */
[C---:B------:R-:W-:Y:S01]  /*67e0*/  FMUL R46, R78.reuse, R50 ;  /* 0x000000324e2e7220 */ /* 0x040fe20000400000 */
[----:B------:R-:W-:Y:S02]  /*67f0*/  HADD2.F32 R82, -RZ, R131.H1_H1 ;  /* 0x30000083ff527230 */ /* 0x000fe40000004100 */
[C---:B------:R-:W-:Y:S01]  /*6800*/  FMUL R51, R78.reuse, R51 ;  /* 0x000000334e337220 */ /* 0x040fe20000400000 */
[C---:B------:R-:W-:Y:S01]  /*6810*/  FMUL R48, R78.reuse, R52 ;  /* 0x000000344e307220 */ /* 0x040fe20000400000 */
[C---:B------:R-:W-:Y:S01]  /*6820*/  FFMA R46, R81.reuse, R83, R46 ;  /* 0x00000053512e7223 */ /* 0x040fe2000000002e */
[--C-:B------:R-:W-:Y:S02]  /*6830*/  HADD2.F32 R83, -RZ, R136.reuse.H0_H0 ;  /* 0x20000088ff537230 */ /* 0x100fe40000004100 */
[C---:B------:R-:W-:Y:S01]  /*6840*/  FFMA R51, R81.reuse, R82, R51 ;  /* 0x0000005251337223 */ /* 0x040fe20000000033 */
[----:B------:R-:W-:Y:S02]  /*6850*/  HADD2.F32 R84, -RZ, R136.H1_H1 ;  /* 0x30000088ff547230 */ /* 0x000fe40000004100 */
[C---:B------:R-:W-:Y:S01]  /*6860*/  FMUL R49, R78.reuse, R53 ;  /* 0x000000354e317220 */ /* 0x040fe20000400000 */
[--C-:B------:R-:W-:Y:S02]  /*6870*/  HADD2.F32 R85, -RZ, R137.reuse.H0_H0 ;  /* 0x20000089ff557230 */ /* 0x100fe40000004100 */
[C---:B------:R-:W-:Y:S01]  /*6880*/  FMUL R50, R78.reuse, R54 ;  /* 0x000000364e327220 */ /* 0x040fe20000400000 */
[----:B------:R-:W-:Y:S02]  /*6890*/  HADD2.F32 R82, -RZ, R137.H1_H1 ;  /* 0x30000089ff527230 */ /* 0x000fe40000004100 */
[C---:B------:R-:W-:Y:S01]  /*68a0*/  FMUL R55, R78.reuse, R55 ;  /* 0x000000374e377220 */ /* 0x040fe20000400000 */
[C---:B------:R-:W-:Y:S01]  /*68b0*/  FFMA R48, R81.reuse, R83, R48 ;  /* 0x0000005351307223 */ /* 0x040fe20000000030 */
[C---:B------:R-:W-:Y:S01]  /*68c0*/  FFMA R49, R81.reuse, R84, R49 ;  /* 0x0000005451317223 */ /* 0x040fe20000000031 */
[C---:B------:R-:W-:Y:S01]  /*68d0*/  FFMA R50, R81.reuse, R85, R50 ;  /* 0x0000005551327223 */ /* 0x040fe20000000032 */
[C---:B------:R-:W-:Y:S01]  /*68e0*/  FFMA R55, R81.reuse, R82, R55 ;  /* 0x0000005251377223 */ /* 0x040fe20000000037 */
[--C-:B------:R-:W-:Y:S02]  /*68f0*/  HADD2.F32 R83, -RZ, R138.reuse.H0_H0 ;  /* 0x2000008aff537230 */ /* 0x100fe40000004100 */
[C---:B------:R-:W-:Y:S01]  /*6900*/  FMUL R52, R78.reuse, R56 ;  /* 0x000000384e347220 */ /* 0x040fe20000400000 */
        /* <DEDUP_REMOVED lines=9> */
[----:B------:R-:W-:Y:S01]  /*69a0*/  FFMA R59, R81, R84, R59 ;  /* 0x00000054513b7223 */ /* 0x000fe2000000003b */
[--C-:B------:R-:W-:Y:S02]  /*69b0*/  HADD2.F32 R82, -RZ, R144.reuse.H0_H0 ;  /* 0x20000090ff527230 */ /* 0x100fe40000004100 */
[C---:B------:R-:W-:Y:S01]  /*69c0*/  FMUL R56, R78.reuse, R60 ;  /* 0x0000003c4e387220 */ /* 0x040fe20000400000 */
[----:B------:R-:W-:Y:S02]  /*69d0*/  HADD2.F32 R84, -RZ, R144.H1_H1 ;  /* 0x30000090ff547230 */ /* 0x000fe40000004100 */
[C---:B------:R-:W-:Y:S01]  /*69e0*/  FMUL R57, R78.reuse, R61 ;  /* 0x0000003d4e397220 */ /* 0x040fe20000400000 */
[--C-:B------:R-:W-:Y:S02]  /*69f0*/  HADD2.F32 R83, -RZ, R145.reuse.H0_H0 ;  /* 0x20000091ff537230 */ /* 0x100fe40000004100 */
[C---:B------:R-:W-:Y:S01]  /*6a00*/  FMUL R58, R78.reuse, R62 ;  /* 0x0000003e4e3a7220 */ /* 0x040fe20000400000 */
[----:B------:R-:W-:Y:S01]  /*6a10*/  F2FP.F16.F32.PACK_AB R126, R45, R44 ;  /* 0x0000002c2d7e723e */ /* 0x000fe200000000ff */
[----:B------:R-:W-:Y:S01]  /*6a20*/  FFMA R56, R81, R82, R56 ;  /* 0x0000005251387223 */ /* 0x000fe20000000038 */
[----:B------:R-:W-:Y:S01]  /*6a30*/  F2FP.F16.F32.PACK_AB R127, R51, R46 ;  /* 0x0000002e337f723e */ /* 0x000fe200000000ff */
[C---:B------:R-:W-:Y:S01]  /*6a40*/  FFMA R57, R81.reuse, R84, R57 ;  /* 0x0000005451397223 */ /* 0x040fe20000000039 */
[C---:B------:R-:W-:Y:S01]  /*6a50*/  FFMA R58, R81.reuse, R83, R58 ;  /* 0x00000053513a7223 */ /* 0x040fe2000000003a */
[----:B------:R-:W-:Y:S02]  /*6a60*/  HADD2.F32 R82, -RZ, R145.H1_H1 ;  /* 0x30000091ff527230 */ /* 0x000fe40000004100 */
[C---:B------:R-:W-:Y:S01]  /*6a70*/  FMUL R63, R78.reuse, R63 ;  /* 0x0000003f4e3f7220 */ /* 0x040fe20000400000 */
[----:B------:R1:W-:Y:S01]  /*6a80*/  STS.128 [R182+0x400], R124 ;  /* 0x0004007cb6007388 */ /* 0x0003e20000000c00 */
[--C-:B------:R-:W-:Y:S02]  /*6a90*/  HADD2.F32 R83, -RZ, R146.reuse.H0_H0 ;  /* 0x20000092ff537230 */ /* 0x100fe40000004100 */
[C---:B------:R-:W-:Y:S01]  /*6aa0*/  FMUL R60, R78.reuse, R64 ;  /* 0x000000404e3c7220 */ /* 0x040fe20000400000 */
[----:B------:R-:W-:Y:S02]  /*6ab0*/  HADD2.F32 R84, -RZ, R146.H1_H1 ;  /* 0x30000092ff547230 */ /* 0x000fe40000004100 */
[C---:B------:R-:W-:Y:S01]  /*6ac0*/  FMUL R61, R78.reuse, R65 ;  /* 0x000000414e3d7220 */ /* 0x040fe20000400000 */
[--C-:B------:R-:W-:Y:S02]  /*6ad0*/  HADD2.F32 R85, -RZ, R147.reuse.H0_H0 ;  /* 0x20000093ff557230 */ /* 0x100fe40000004100 */
[C---:B------:R-:W-:Y:S01]  /*6ae0*/  FMUL R62, R78.reuse, R66 ;  /* 0x000000424e3e7220 */ /* 0x040fe20000400000 */
[----:B------:R-:W-:Y:S02]  /*6af0*/  HADD2.F32 R86, -RZ, R147.H1_H1 ;  /* 0x30000093ff567230 */ /* 0x000fe40000004100 */
[----:B------:R-:W-:Y:S01]  /*6b00*/  FFMA R63, R81, R82, R63 ;  /* 0x00000052513f7223 */ /* 0x000fe2000000003f */
[----:B------:R-:W-:Y:S01]  /*6b10*/  FMUL R67, R78, R67 ;  /* 0x000000434e437220 */ /* 0x000fe20000400000 */
[----:B------:R-:W-:Y:S01]  /*6b20*/  F2FP.F16.F32.PACK_AB R132, R49, R48 ;  /* 0x000000303184723e */ /* 0x000fe200000000ff */
[----:B------:R-:W-:Y:S01]  /*6b30*/  FFMA R60, R81, R83, R60 ;  /* 0x00000053513c7223 */ /* 0x000fe2000000003c */
[----:B------:R-:W-:Y:S01]  /*6b40*/  F2FP.F16.F32.PACK_AB R133, R55, R50 ;  /* 0x000000323785723e */ /* 0x000fe200000000ff */
[----:B------:R-:W-:Y:S01]  /*6b50*/  FFMA R61, R81, R84, R61 ;  /* 0x00000054513d7223 */ /* 0x000fe2000000003d */
[----:B------:R-:W-:Y:S01]  /*6b60*/  F2FP.F16.F32.PACK_AB R134, R53, R52 ;  /* 0x000000343586723e */ /* 0x000fe200000000ff */
[----:B------:R-:W-:Y:S01]  /*6b70*/  FFMA R62, R81, R85, R62 ;  /* 0x00000055513e7223 */ /* 0x000fe2000000003e */
[----:B------:R-:W-:Y:S01]  /*6b80*/  F2FP.F16.F32.PACK_AB R135, R59, R54 ;  /* 0x000000363b87723e */ /* 0x000fe200000000ff */
[----:B------:R-:W-:Y:S01]  /*6b90*/  FFMA R67, R81, R86, R67 ;  /* 0x0000005651437223 */ /* 0x000fe20000000043 */
[----:B------:R-:W-:Y:S02]  /*6ba0*/  F2FP.F16.F32.PACK_AB R140, R57, R56 ;  /* 0x00000038398c723e */ /* 0x000fe400000000ff */
[----:B------:R-:W-:Y:S01]  /*6bb0*/  F2FP.F16.F32.PACK_AB R141, R63, R58 ;  /* 0x0000003a3f8d723e */ /* 0x000fe200000000ff */
[----:B------:R1:W-:Y:S01]  /*6bc0*/  STS.128 [R174+0x400], R132 ;  /* 0x00040084ae007388 */ /* 0x0003e20000000c00 */
[----:B------:R-:W-:Y:S02]  /*6bd0*/  F2FP.F16.F32.PACK_AB R142, R61, R60 ;  /* 0x0000003c3d8e723e */ /* 0x000fe400000000ff */
[----:B------:R-:W-:Y:S05]  /*6be0*/  F2FP.F16.F32.PACK_AB R143, R67, R62 ;  /* 0x0000003e438f723e */ /* 0x000fea00000000ff */
[----:B------:R1:W-:Y:S01]  /*6bf0*/  STS.128 [R181+0x400], R140 ;  /* 0x0004008cb5007388 */ /* 0x0003e20000000c00 */
[----:B------:R-:W-:Y:S01]  /*6c00*/  @!PT LDS RZ, [RZ] ;  /* 0x00000000fffff984 */ /* 0x000fe20000000800 */
[----:B------:R-:W-:Y:S01]  /*6c10*/  @!PT LDS RZ, [RZ] ;  /* 0x00000000fffff984 */ /* 0x000fe20000000800 */
[----:B------:R-:W-:Y:S01]  /*6c20*/  @!PT LDS RZ, [RZ] ;  /* 0x00000000fffff984 */ /* 0x000fe20000000800 */
[----:B------:R-:W-:Y:S01]  /*6c30*/  @!PT LDS RZ, [RZ] ;  /* 0x00000000fffff984 */ /* 0x000fe20000000800 */
[----:B------:R2:W-:Y:S07]  /*6c40*/  MEMBAR.ALL.CTA ;  /* 0x0000000000007992 */ /* 0x0005ee0000008000 */
[----:B--2---:R-:W2:Y:S02]  /*6c50*/  FENCE.VIEW.ASYNC.S ;  /* 0x00000000000073c6 */ /* 0x004ea40000000000 */
[----:B--2---:R-:W-:Y:S06]  /*6c60*/  BAR.SYNC.DEFER_BLOCKING 0x1, 0x80 ;  /* 0x0042000000007b1d */ /* 0x004fec0000010000 */
[----:B------:R-:W-:Y:S05]  /*6c70*/  @P0 BRA `(.L_x_99) ;  /* 0x0000000000280947 */ /* 0x000fea0003800000 */
[----:B------:R-:W-:Y:S02]  /*6c80*/  UIADD3 UR4, UPT, UPT, UR48, 0x400, URZ ;  /* 0x0000040030047890 */ /* 0x000fe4000fffe0ff */
[----:B------:R-:W-:Y:S01]  /*6c90*/  UIADD3 UR6, UP0, UPT, UR52, 0x680, URZ ;  /* 0x0000068034067890 */ /* 0x000fe2000ff1e0ff */
[----:B------:R-:W-:Y:S03]  /*6ca0*/  UMOV UR43, UR36 ;  /* 0x00000024002b7c82 */ /* 0x000fe60008000000 */
[----:B------:R-:W-:Y:S01]  /*6cb0*/  MOV R163, UR4 ;  /* 0x0000000400a37c02 */ /* 0x000fe20008000f00 */
[----:B------:R-:W-:Y:S03]  /*6cc0*/  UIADD3.X UR7, UPT, UPT, URZ, UR53, URZ, UP0, !UPT ;  /* 0x00000035ff077290 */ /* 0x000fe600087fe4ff */
[----:B------:R-:W-:Y:S11]  /*6cd0*/  R2UR UR40, R163 ;  /* 0x00000000a32872ca */ /* 0x000ff600000e0000 */
[----:B------:R-:W-:Y:S02]  /*6ce0*/  @!UPT UIADD3 URZ, UPT, UPT, URZ, URZ, URZ ;  /* 0x000000fffffff290 */ /* 0x000fe4000fffe0ff */
[----:B------:R2:W-:Y:S01]  /*6cf0*/  UTMASTG.3D [UR40], [UR6] ;  /* 0x00000028060073b5 */ /* 0x0005e20008010000 */
[----:B------:R0:W-:Y:S01]  /*6d00*/  UTMACMDFLUSH ;  /* 0x00000000000079b7 */ /* 0x0001e20000000000 */
[----:B--2---:R-:W-:Y:S04]  /*6d10*/  DEPBAR.LE SB0, 0x1 ;  /* 0x000080400000791a */ /* 0x004fe80000000000 */
.L_x_99:
[----:B------:R-:W-:Y:S05]  /*6d20*/  BSYNC.RECONVERGENT B0 ;  /* 0x0000000000007941 */ /* 0x000fea0003800200 */
.L_x_98:
[----:B------:R-:W-:Y:S01]  /*6d30*/  BAR.SYNC.DEFER_BLOCKING 0x1, 0x80 ;  /* 0x0042000000007b1d */ /* 0x000fe20000010000 */
[----:B------:R-:W-:Y:S01]  /*6d40*/  ISETP.NE.AND P1, PT, R176, RZ, PT ;  /* 0x000000ffb000720c */ /* 0x000fe20003f25270 */
[----:B------:R-:W-:Y:S01]  /*6d50*/  UISETP.NE.AND UP0, UPT, UR49, URZ, UPT ;  /* 0x000000ff3100728c */ /* 0x000fe2000bf05270 */
[----:B------:R-:W-:Y:S11]  /*6d60*/  LEA R3, R101, UR48, 0x3 ;  /* 0x0000003065037c11 */ /* 0x000ff6000f8e18ff */
[----:B------:R-:W-:Y:S01]  /*6d70*/  @P1 SHF.L.U32 R2, R167, 0x1f, RZ ;  /* 0x0000001fa7021819 */ /* 0x000fe200000006ff */
[----:B------:R-:W-:Y:S06]  /*6d80*/  BRA.U !UP0, `(.L_x_100) ;  /* 0x0000000108247547 */ /* 0x000fec000b800000 */
[----:B------:R-:W-:Y:S01]  /*6d90*/  IMAD.U32 R5, RZ, RZ, UR51 ;  /* 0x00000033ff057e24 */ /* 0x000fe2000f8e00ff */
[----:B------:R-:W-:Y:S01]  /*6da0*/  MOV R0, UR37 ;  /* 0x0000002500007c02 */ /* 0x000fe20008000f00 */
[----:B------:R-:W-:Y:S03]  /*6db0*/  UIADD3 UR51, UPT, UPT, UR51, 0x1, URZ ;  /* 0x0000000133337890 */ /* 0x000fe6000fffe0ff */
[----:B------:R-:W-:Y:S01]  /*6dc0*/  @P1 LEA R5, R5, UR48, 0x3 ;  /* 0x0000003005051c11 */ /* 0x000fe2000f8e18ff */
[----:B------:R-:W-:Y:S04]  /*6dd0*/  UISETP.NE.AND UP0, UPT, UR51, 0x4, UPT ;  /* 0x000000043300788c */ /* 0x000fe8000bf05270 */
[----:B------:R-:W-:Y:S01]  /*6de0*/  @P1 VIADD R5, R5, 0x80 ;  /* 0x0000008005051836 */ /* 0x000fe20000000000 */
[----:B------:R-:W-:Y:S04]  /*6df0*/  USEL UR51, UR51, URZ, UP0 ;  /* 0x000000ff33337287 */ /* 0x000fe80008000000 */
[----:B------:R-:W-:Y:S04]  /*6e00*/  @P1 PRMT R0, R0, 0x654, R5 ;  /* 0x0000065400001816 */ /* 0x000fe80000000005 */
[----:B------:R2:W-:Y:S04]  /*6e10*/  @P1 SYNCS.ARRIVE.TRANS64.RED.A1T0 RZ, [R0+URZ], RZ ;  /* 0x000000ff00ff19a7 */ /* 0x0005e800081004ff */
.L_x_100:
[----:B------:R-:W3:Y:S01]  /*6e20*/  @P1 SYNCS.PHASECHK.TRANS64.TRYWAIT P0, [R3+URZ+0x60], R2 ;  /* 0x00006002030015a7 */ /* 0x000ee200080011ff */
[----:B------:R-:W-:Y:S01]  /*6e30*/  BSSY B1, `(.L_x_101) ;  /* 0x000001f000017945 */ /* 0x000fe20003800000 */
[----:B---3--:R-:W-:Y:S03]  /*6e40*/  @P1 SEL R103, RZ, 0x1, !P0 ;  /* 0x00000001ff671807 */ /* 0x008fe60004000000 */
[----:B------:R-:W-:Y:S05]  /*6e50*/  @!P1 BRA `(.L_x_102) ;  /* 0x0000000000709947 */ /* 0x000fea0003800000 */
[----:B------:R-:W-:Y:S01]  /*6e60*/  ISETP.NE.AND P1, PT, R108, RZ, PT ;  /* 0x000000ff6c00720c */ /* 0x000fe20003f25270 */
[----:B------:R-:W-:Y:S01]  /*6e70*/  BSSY B0, `(.L_x_103) ;  /* 0x000000b000007945 */ /* 0x000fe20003800000 */
[----:B------:R-:W-:Y:S11]  /*6e80*/  ISETP.NE.AND P0, PT, R103, RZ, PT ;  /* 0x000000ff6700720c */ /* 0x000ff60003f05270 */
[----:B------:R-:W-:Y:S05]  /*6e90*/  @P1 IMAD R4, R101, 0x4000, R178 ;  /* 0x0000400065041824 */ /* 0x000fea00078e02b2 */
[----:B------:R-:W-:Y:S04]  /*6ea0*/  @P1 IADD3 R9, PT, PT, R4, UR48, RZ ;  /* 0x0000003004091c10 */ /* 0x000fe8000fffe0ff */
[----:B------:R-:W-:Y:S01]  /*6eb0*/  @P1 IADD3 R7, PT, PT, R102, R9, RZ ;  /* 0x0000000966071210 */ /* 0x000fe20007ffe0ff */
[--C-:B------:R-:W-:Y:S02]  /*6ec0*/  @P1 IMAD.IADD R5, R100, 0x1, R9.reuse ;  /* 0x0000000164051824 */ /* 0x100fe400078e0209 */
[----:B------:R-:W-:Y:S01]  /*6ed0*/  @P1 IMAD.IADD R2, R110, 0x1, R9 ;  /* 0x000000016e021824 */ /* 0x000fe200078e0209 */
[----:B------:R-:W-:Y:S06]  /*6ee0*/  @P0 BRA `(.L_x_104) ;  /* 0x00000000000c0947 */ /* 0x000fec0003800000 */
[----:B--2---:R-:W-:Y:S04]  /*6ef0*/  SHF.L.U32 R0, R167, 0x1f, RZ ;  /* 0x0000001fa7007819 */ /* 0x004fe800000006ff */
[----:B------:R-:W2:Y:S02]  /*6f00*/  SYNCS.PHASECHK.TRANS64.TRYWAIT P0, [R3+URZ+0x60], R0 ;  /* 0x00006000030075a7 */ /* 0x000ea400080011ff */
[----:B--2---:R-:W-:Y:S05]  /*6f10*/  @!P0 BRA `(.L_x_105) ;  /* 0x00000048003c8947 */ /* 0x004fea0003800000 */
.L_x_104:
[----:B------:R-:W-:Y:S05]  /*6f20*/  BSYNC B0 ;  /* 0x0000000000007941 */ /* 0x000fea0003800000 */
.L_x_103:
[----:B------:R-:W-:Y:S01]  /*6f30*/  ISETP.NE.AND P0, PT, R108, RZ, PT ;  /* 0x000000ff6c00720c */ /* 0x000fe20003f05270 */
[----:B------:R-:W-:Y:S11]  /*6f40*/  VIADD R101, R101, 0x1 ;  /* 0x0000000165657836 */ /* 0x000ff60000000000 */
[----:B------:R-:W-:Y:S01]  /*6f50*/  @!UPT UIADD3 URZ, UPT, UPT, URZ, URZ, URZ ;  /* 0x000000fffffff290 */ /* 0x000fe2000fffe0ff */
[----:B------:R3:W4:Y:S01]  /*6f60*/  @P0 LDS.128 R88, [R4+UR48+0x400] ;  /* 0x0004003004580984 */ /* 0x0007220008000c00 */
[--C-:B--2---:R-:W-:Y:S01]  /*6f70*/  @P0 IMAD.IADD R3, R102, 0x1, R5.reuse ;  /* 0x0000000166030824 */ /* 0x104fe200078e0205 */
[C---:B------:R-:W-:Y:S01]  /*6f80*/  @P0 IADD3 R0, PT, PT, R110.reuse, R7, RZ ;  /* 0x000000076e000210 */ /* 0x040fe20007ffe0ff */
[C---:B------:R-:W-:Y:S01]  /*6f90*/  @P0 IMAD.IADD R6, R110.reuse, 0x1, R5 ;  /* 0x000000016e060824 */ /* 0x040fe200078e0205 */
[----:B------:R3:W2:Y:S02]  /*6fa0*/  @P0 LDS.128 R96, [R2+0x400] ;  /* 0x0004000002600984 */ /* 0x0006a40000000c00 */
[----:B------:R-:W-:Y:S02]  /*6fb0*/  @P0 IADD3 R8, PT, PT, R110, R3, RZ ;  /* 0x000000036e080210 */ /* 0x000fe40007ffe0ff */
[----:B------:R3:W1:Y:S04]  /*6fc0*/  @P0 LDS.128 R104, [R7+0x400] ;  /* 0x0004000007680984 */ /* 0x0006680000000c00 */
[----:B------:R3:W1:Y:S04]  /*6fd0*/  @P0 LDS.128 R112, [R0+0x400] ;  /* 0x0004000000700984 */ /* 0x0006680000000c00 */
[----:B------:R3:W1:Y:S04]  /*6fe0*/  @P0 LDS.128 R120, [R5+0x400] ;  /* 0x0004000005780984 */ /* 0x0006680000000c00 */
[----:B------:R3:W1:Y:S04]  /*6ff0*/  @P0 LDS.128 R128, [R6+0x400] ;  /* 0x0004000006800984 */ /* 0x0006680000000c00 */
[----:B------:R3:W1:Y:S04]  /*7000*/  @P0 LDS.128 R136, [R3+0x400] ;  /* 0x0004000003880984 */ /* 0x0006680000000c00 */
[----:B------:R3:W1:Y:S02]  /*7010*/  @P0 LDS.128 R144, [R8+0x400] ;  /* 0x0004000008900984 */ /* 0x0006640000000c00 */
.L_x_102:
[----:B------:R-:W-:Y:S05]  /*7020*/  BSYNC B1 ;  /* 0x0000000000017941 */ /* 0x000fea0003800000 */
.L_x_101:
[----:B---3--:R-:W-:Y:S05]  /*7030*/  VIADD R3, R80, 0x40 ;  /* 0x0000004050037836 */ /* 0x008fea0000000000 */
[----:B------:R-:W-:Y:S04]  /*7040*/  SHF.R.U32.HI R3, RZ, 0x15, R3 ;  /* 0x00000015ff037819 */ /* 0x000fe80000011603 */
[----:B------:R-:W-:Y:S11]  /*7050*/  LOP3.LUT P0, RZ, R3, 0x3, R162, 0x48, !PT ;  /* 0x0000000303ff7812 */ /* 0x000ff600078048a2 */
[----:B------:R-:W-:Y:S02]  /*7060*/  @!UPT UIADD3 URZ, UPT, UPT, URZ, URZ, URZ ;  /* 0x000000fffffff290 */ /* 0x000fe4000fffe0ff */
[----:B------:R-:W-:Y:S05]  /*7070*/  @!P0 BRA `(.L_x_106) ;  /* 0x0000000000408947 */ /* 0x000fea0003800000 */
[----:B------:R-:W3:Y:S01]  /*7080*/  LDCU.64 UR8, c[0x4][0x70] ;  /* 0x01000e00ff0877ac */ /* 0x000ee20008000a00 */
[----:B------:R-:W-:Y:S01]  /*7090*/  MOV R3, 0x0 ;  /* 0x0000000000037802 */ /* 0x000fe20000000f00 */
[----:B------:R-:W-:Y:S02]  /*70a0*/  HFMA2 R12, -RZ, RZ, 0, 5.9604644775390625e-08 ;  /* 0x00000001ff0c7431 */ /* 0x000fe400000001ff */
[----:B------:R-:W-:Y:S02]  /*70b0*/  IMAD.MOV.U32 R8, RZ, RZ, 0x192 ;  /* 0x00000192ff087424 */ /* 0x000fe400078e00ff */
[----:B------:R-:W-:Y:S01]  /*70c0*/  IMAD.MOV.U32 R13, RZ, RZ, RZ ;  /* 0x000000ffff0d7224 */ /* 0x000fe200078e00ff */
[----:B------:R-:W5:Y:S01]  /*70d0*/  LDCU.64 UR6, c[0x4][0x78] ;  /* 0x01000f00ff0677ac */ /* 0x000f620008000a00 */
[----:B------:R-:W1:Y:S01]  /*70e0*/  LDC.64 R2, c[0x4][R3] ;  /* 0x0100000003027b82 */ /* 0x000e620000000a00 */
[----:B------:R-:W2:Y:S01]  /*70f0*/  LDCU.64 UR4, c[0x4][0x10] ;  /* 0x01000200ff0477ac */ /* 0x000ea20008000a00 */
[----:B---3--:R-:W-:Y:S01]  /*7100*/  MOV R5, UR9 ;  /* 0x0000000900057c02 */ /* 0x008fe20008000f00 */
[----:B------:R-:W-:Y:S01]  /*7110*/  IMAD.U32 R4, RZ, RZ, UR8 ;  /* 0x00000008ff047e24 */ /* 0x000fe2000f8e00ff */
[----:B-----5:R-:W-:Y:S01]  /*7120*/  MOV R7, UR7 ;  /* 0x0000000700077c02 */ /* 0x020fe20008000f00 */
[----:B------:R-:W-:Y:S01]  /*7130*/  IMAD.U32 R6, RZ, RZ, UR6 ;  /* 0x00000006ff067e24 */ /* 0x000fe2000f8e00ff */
[----:B--2---:R-:W-:Y:S01]  /*7140*/  MOV R11, UR5 ;  /* 0x00000005000b7c02 */ /* 0x004fe20008000f00 */
[----:B------:R-:W-:Y:S02]  /*7150*/  IMAD.U32 R10, RZ, RZ, UR4 ;  /* 0x00000004ff0a7e24 */ /* 0x000fe4000f8e00ff */
[----:B------:R-:W-:Y:S07]  /*7160*/  LEPC R20, `(.L_x_106) ;  /* 0x000000001014794e */ /* 0x000fee0000000000 */
[----:B-1--4-:R-:W-:Y:S05]  /*7170*/  CALL.ABS.NOINC R2 ;  /* 0x0000000002007343 */ /* 0x012fea0003c00000 */
.L_x_106:
[----:B------:R-:W-:Y:S05]  /*7180*/  WARPSYNC.ALL ;  /* 0x0000000000007948 */ /* 0x000fea0003800000 */
[----:B------:R-:W-:Y:S01]  /*7190*/  R2UR UR4, R80 ;  /* 0x00000000500472ca */ /* 0x000fe200000e0000 */
[--C-:B----4-:R-:W-:Y:S01]  /*71a0*/  HADD2.F32 R82, -RZ, R88.reuse.H0_H0 ;  /* 0x20000058ff527230 */ /* 0x110fe20000004100 */
[----:B------:R-:W-:Y:S01]  /*71b0*/  ISETP.NE.AND P6, PT, R176, RZ, PT ;  /* 0x000000ffb000720c */ /* 0x000fe20003fc5270 */
[----:B------:R-:W-:Y:S01]  /*71c0*/  HADD2.F32 R83, -RZ, R88.H1_H1 ;  /* 0x30000058ff537230 */ /* 0x000fe20000004100 */
[----:B--2---:R-:W-:Y:S01]  /*71d0*/  MOV R0, UR51 ;  /* 0x0000003300007c02 */ /* 0x004fe20008000f00 */
[--C-:B------:R-:W-:Y:S01]  /*71e0*/  HADD2.F32 R84, -RZ, R89.reuse.H0_H0 ;  /* 0x20000059ff547230 */ /* 0x100fe20000004100 */
[----:B------:R-:W-:Y:S01]  /*71f0*/  MOV R85, UR37 ;  /* 0x0000002500557c02 */ /* 0x000fe20008000f00 */
[----:B------:R-:W-:Y:S01]  /*7200*/  HADD2.F32 R86, -RZ, R89.H1_H1 ;  /* 0x30000059ff567230 */ /* 0x000fe20000004100 */
[----:B------:R-:W-:Y:S01]  /*7210*/  ISETP.NE.AND P0, PT, R170, RZ, PT ;  /* 0x000000ffaa00720c */ /* 0x000fe20003f05270 */
[----:B------:R-:W-:Y:S04]  /*7220*/  BSSY.RECONVERGENT B0, `(.L_x_107) ;  /* 0x00000fc000007945 */ /* 0x000fe80003800200 */
[----:B------:R-:W2:Y:S02]  /*7230*/  LDTM.x64 R4, tmem[UR4+0x40] ;  /* 0x00004004000479ee */ /* 0x000ea40008340000 */
[----:B------:R-:W-:Y:S04]  /*7240*/  @P6 LEA R0, R0, UR48, 0x3 ;  /* 0x0000003000006c11 */ /* 0x000fe8000f8e18ff */
[----:B------:R-:W-:Y:S04]  /*7250*/  @P6 IADD3 R0, PT, PT, R0, 0x80, RZ ;  /* 0x0000008000006810 */ /* 0x000fe80007ffe0ff */
[----:B------:R-:W-:Y:S01]  /*7260*/  @P6 PRMT R85, R85, 0x654, R0 ;  /* 0x0000065455556816 */ /* 0x000fe20000000000 */
[C---:B--2---:R-:W-:Y:S01]  /*7270*/  FMUL R0, R78.reuse, R4 ;  /* 0x000000044e007220 */ /* 0x044fe20000400000 */
[C---:B------:R-:W-:Y:S01]  /*7280*/  FMUL R2, R78.reuse, R5 ;  /* 0x000000054e027220 */ /* 0x040fe20000400000 */
[C---:B------:R-:W-:Y:S01]  /*7290*/  FMUL R3, R78.reuse, R6 ;  /* 0x000000064e037220 */ /* 0x040fe20000400000 */
[C---:B------:R-:W-:Y:S01]  /*72a0*/  FMUL R7, R78.reuse, R7 ;  /* 0x000000074e077220 */ /* 0x040fe20000400000 */
[C---:B------:R-:W-:Y:S01]  /*72b0*/  FFMA R0, R81.reuse, R82, R0 ;  /* 0x0000005251007223 */ /* 0x040fe20000000000 */
[C---:B------:R-:W-:Y:S01]  /*72c0*/  FFMA R2, R81.reuse, R83, R2 ;  /* 0x0000005351027223 */ /* 0x040fe20000000002 */
[--C-:B------:R-:W-:Y:S02]  /*72d0*/  HADD2.F32 R83, -RZ, R90.reuse.H0_H0 ;  /* 0x2000005aff537230 */ /* 0x100fe40000004100 */
[C---:B------:R-:W-:Y:S01]  /*72e0*/  FFMA R3, R81.reuse, R84, R3 ;  /* 0x0000005451037223 */ /* 0x040fe20000000003 */
[----:B------:R-:W-:Y:S01]  /*72f0*/  FFMA R7, R81, R86, R7 ;  /* 0x0000005651077223 */ /* 0x000fe20000000007 */
[----:B------:R-:W-:Y:S01]  /*7300*/  FMUL R4, R78, R8 ;  /* 0x000000084e047220 */ /* 0x000fe20000400000 */
[----:B-1----:R-:W-:Y:S01]  /*7310*/  F2FP.F16.F32.PACK_AB R92, R2, R0 ;  /* 0x00000000025c723e */ /* 0x002fe200000000ff */
[----:B------:R-:W-:Y:S02]  /*7320*/  HADD2.F32 R82, -RZ, R90.H1_H1 ;  /* 0x3000005aff527230 */ /* 0x000fe40000004100 */
[C---:B------:R-:W-:Y:S01]  /*7330*/  FMUL R5, R78.reuse, R9 ;  /* 0x000000094e057220 */ /* 0x040fe20000400000 */
[----:B------:R-:W-:Y:S01]  /*7340*/  F2FP.F16.F32.PACK_AB R93, R7, R3 ;  /* 0x00000003075d723e */ /* 0x000fe200000000ff */
        /* <DEDUP_REMOVED lines=19> */
[----:B------:R1:W-:Y:S01]  /*7480*/  STS.128 [R178+UR48+0x4400], R92 ;  /* 0x0044005cb2007988 */ /* 0x0003e20008000c30 */
        /* <DEDUP_REMOVED lines=8> */
[C---:B------:R-:W-:Y:S01]  /*7510*/  FMUL R14, R78.reuse, R18 ;  /* 0x000000124e0e7220 */ /* 0x040fe20000400000 */
[----:B------:R-:W-:Y:S01]  /*7520*/  F2FP.F16.F32.PACK_AB R117, R15, R10 ;  /* 0x0000000a0f75723e */ /* 0x000fe200000000ff */
[C---:B------:R-:W-:Y:S01]  /*7530*/  FFMA R12, R81.reuse, R3, R12 ;  /* 0x00000003510c7223 */ /* 0x040fe2000000000c */
[--C-:B------:R-:W-:Y:S02]  /*7540*/  HADD2.F32 R3, -RZ, R99.reuse.H0_H0 ;  /* 0x20000063ff037230 */ /* 0x100fe40000004100 */
[C---:B------:R-:W-:Y:S01]  /*7550*/  FFMA R13, R81.reuse, R0, R13 ;  /* 0x00000000510d7223 */ /* 0x040fe2000000000d */
[----:B------:R-:W-:Y:S02]  /*7560*/  HADD2.F32 R2, -RZ, R99.H1_H1 ;  /* 0x30000063ff027230 */ /* 0x000fe40000004100 */
[C---:B------:R-:W-:Y:S01]  /*7570*/  FMUL R19, R78.reuse, R19 ;  /* 0x000000134e137220 */ /* 0x040fe20000400000 */
[--C-:B------:R-:W-:Y:S02]  /*7580*/  HADD2.F32 R83, -RZ, R104.reuse.H0_H0 ;  /* 0x20000068ff537230 */ /* 0x100fe40000004100 */
[----:B------:R-:W-:Y:S01]  /*7590*/  FFMA R14, R81, R3, R14 ;  /* 0x00000003510e7223 */ /* 0x000fe2000000000e */
[----:B------:R-:W-:Y:S01]  /*75a0*/  F2FP.F16.F32.PACK_AB R118, R13, R12 ;  /* 0x0000000c0d76723e */ /* 0x000fe200000000ff */
        /* <DEDUP_REMOVED lines=38> */
[C---:B------:R-:W-:Y:S01]  /*7810*/  FMUL R31, R78.reuse, R31 ;  /* 0x0000001f4e1f7220 */ /* 0x040fe20000400000 */
[----:B------:R3:W-:Y:S01]  /*7820*/  STS.128 [R177+0x4400], R124 ;  /* 0x0044007cb1007388 */ /* 0x0007e20000000c00 */
[--C-:B------:R-:W-:Y:S02]  /*7830*/  HADD2.F32 R3, -RZ, R114.reuse.H0_H0 ;  /* 0x20000072ff037230 */ /* 0x100fe40000004100 */
[----:B------:R-:W-:Y:S01]  /*7840*/  FFMA R26, R81, R0, R26 ;  /* 0x00000000511a7223 */ /* 0x000fe2000000001a */
[----:B------:R-:W-:Y:S01]  /*7850*/  HADD2.F32 R0, -RZ, R113.H1_H1 ;  /* 0x30000071ff007230 */ /* 0x000fe20000004100 */
[----:B------:R-:W-:Y:S01]  /*7860*/  F2FP.F16.F32.PACK_AB R132, R25, R24 ;  /* 0x000000181984723e */ /* 0x000fe200000000ff */
[C---:B------:R-:W-:Y:S01]  /*7870*/  FMUL R28, R78.reuse, R32 ;  /* 0x000000204e1c7220 */ /* 0x040fe20000400000 */
[----:B------:R-:W-:Y:S02]  /*7880*/  HADD2.F32 R2, -RZ, R114.H1_H1 ;  /* 0x30000072ff027230 */ /* 0x000fe40000004100 */
[C---:B------:R-:W-:Y:S01]  /*7890*/  FMUL R29, R78.reuse, R33 ;  /* 0x000000214e1d7220 */ /* 0x040fe20000400000 */
[--C-:B------:R-:W-:Y:S02]  /*78a0*/  HADD2.F32 R83, -RZ, R115.reuse.H0_H0 ;  /* 0x20000073ff537230 */ /* 0x100fe40000004100 */
[C---:B------:R-:W-:Y:S01]  /*78b0*/  FFMA R31, R81.reuse, R0, R31 ;  /* 0x00000000511f7223 */ /* 0x040fe2000000001f */
[C---:B------:R-:W-:Y:S01]  /*78c0*/  FFMA R28, R81.reuse, R3, R28 ;  /* 0x00000003511c7223 */ /* 0x040fe2000000001c */
[----:B------:R-:W-:Y:S01]  /*78d0*/  FFMA R29, R81, R2, R29 ;  /* 0x00000002511d7223 */ /* 0x000fe2000000001d */
[C---:B------:R-:W-:Y:S01]  /*78e0*/  FMUL R30, R78.reuse, R34 ;  /* 0x000000224e1e7220 */ /* 0x040fe20000400000 */
[----:B------:R-:W-:Y:S01]  /*78f0*/  HADD2.F32 R82, -RZ, R115.H1_H1 ;  /* 0x30000073ff527230 */ /* 0x000fe20000004100 */
[----:B------:R-:W-:Y:S01]  /*7900*/  F2FP.F16.F32.PACK_AB R133, R31, R26 ;  /* 0x0000001a1f85723e */ /* 0x000fe200000000ff */
        /* <DEDUP_REMOVED lines=16> */
[----:B-1----:R-:W-:Y:S01]  /*7a10*/  F2FP.F16.F32.PACK_AB R92, R33, R32 ;  /* 0x00000020215c723e */ /* 0x002fe200000000ff */
        /* <DEDUP_REMOVED lines=42> */
[--C-:B------:R-:W-:Y:S02]  /*7cc0*/  HADD2.F32 R3, -RZ, R136.reuse.H0_H0 ;  /* 0x20000088ff037230 */ /* 0x100fe40000004100 */
[C---:B------:R-:W-:Y:S01]  /*7cd0*/  FFMA R46, R81.reuse, R83, R46 ;  /* 0x00000053512e7223 */ /* 0x040fe2000000002e */
[C---:B------:R-:W-:Y:S01]  /*7ce0*/  FMUL R48, R78.reuse, R52 ;  /* 0x000000344e307220 */ /* 0x040fe20000400000 */
        /* <DEDUP_REMOVED lines=17> */
[C---:B------:R-:W-:Y:S01]  /*7e00*/  FFMA R52, R81.reuse, R0, R52 ;  /* 0x0000000051347223 */ /* 0x040fe20000000034 */
[C---:B------:R-:W-:Y:S01]  /*7e10*/  FFMA R53, R81.reuse, R2, R53 ;  /* 0x0000000251357223 */ /* 0x040fe20000000035 */
[----:B------:R-:W-:Y:S02]  /*7e20*/  HADD2.F32 R0, -RZ, R139.H1_H1 ;  /* 0x3000008bff007230 */ /* 0x000fe40000004100 */
[----:B------:R-:W-:Y:S01]  /*7e30*/  FFMA R54, R81, R3, R54 ;  /* 0x0000000351367223 */ /* 0x000fe20000000036 */
[C---:B------:R-:W-:Y:S01]  /*7e40*/  FMUL R59, R78.reuse, R59 ;  /* 0x0000003b4e3b7220 */ /* 0x040fe20000400000 */
[--C-:B------:R-:W-:Y:S02]  /*7e50*/  HADD2.F32 R3, -RZ, R144.reuse.H0_H0 ;  /* 0x20000090ff037230 */ /* 0x100fe40000004100 */
[C---:B------:R-:W-:Y:S01]  /*7e60*/  FMUL R56, R78.reuse, R60 ;  /* 0x0000003c4e387220 */ /* 0x040fe20000400000 */
[----:B------:R-:W-:Y:S02]  /*7e70*/  HADD2.F32 R2, -RZ, R144.H1_H1 ;  /* 0x30000090ff027230 */ /* 0x000fe40000004100 */
[C---:B------:R-:W-:Y:S01]  /*7e80*/  FMUL R57, R78.reuse, R61 ;  /* 0x0000003d4e397220 */ /* 0x040fe20000400000 */
[--C-:B------:R-:W-:Y:S01]  /*7e90*/  HADD2.F32 R83, -RZ, R145.reuse.H0_H0 ;  /* 0x20000091ff537230 */ /* 0x100fe20000004100 */
[----:B------:R-:W-:Y:S01]  /*7ea0*/  F2FP.F16.F32.PACK_AB R118, R45, R44 ;  /* 0x0000002c2d76723e */ /* 0x000fe200000000ff */
[C---:B------:R-:W-:Y:S01]  /*7eb0*/  FMUL R58, R78.reuse, R62 ;  /* 0x0000003e4e3a7220 */ /* 0x040fe20000400000 */
[----:B------:R-:W-:Y:S01]  /*7ec0*/  F2FP.F16.F32.PACK_AB R119, R51, R46 ;  /* 0x0000002e3377723e */ /* 0x000fe200000000ff */
[C---:B------:R-:W-:Y:S01]  /*7ed0*/  FFMA R59, R81.reuse, R0, R59 ;  /* 0x00000000513b7223 */ /* 0x040fe2000000003b */
[C---:B------:R-:W-:Y:S01]  /*7ee0*/  FFMA R56, R81.reuse, R3, R56 ;  /* 0x0000000351387223 */ /* 0x040fe20000000038 */
[----:B------:R-:W-:Y:S02]  /*7ef0*/  HADD2.F32 R0, -RZ, R145.H1_H1 ;  /* 0x30000091ff007230 */ /* 0x000fe40000004100 */
[C---:B------:R-:W-:Y:S01]  /*7f00*/  FFMA R57, R81.reuse, R2, R57 ;  /* 0x0000000251397223 */ /* 0x040fe20000000039 */
[----:B------:R1:W-:Y:S01]  /*7f10*/  STS.128 [R182+0x4400], R116 ;  /* 0x00440074b6007388 */ /* 0x0003e20000000c00 */
[C---:B------:R-:W-:Y:S01]  /*7f20*/  FMUL R63, R78.reuse, R63 ;  /* 0x0000003f4e3f7220 */ /* 0x040fe20000400000 */
[--C-:B------:R-:W-:Y:S02]  /*7f30*/  HADD2.F32 R3, -RZ, R146.reuse.H0_H0 ;  /* 0x20000092ff037230 */ /* 0x100fe40000004100 */
[C---:B------:R-:W-:Y:S01]  /*7f40*/  FFMA R58, R81.reuse, R83, R58 ;  /* 0x00000053513a7223 */ /* 0x040fe2000000003a */
        /* <DEDUP_REMOVED lines=8> */
[----:B---3--:R-:W-:Y:S01]  /*7fd0*/  F2FP.F16.F32.PACK_AB R124, R49, R48 ;  /* 0x00000030317c723e */ /* 0x008fe200000000ff */
[----:B------:R-:W-:Y:S01]  /*7fe0*/  FFMA R60, R81, R3, R60 ;  /* 0x00000003513c7223 */ /* 0x000fe2000000003c */
[----:B------:R-:W-:Y:S01]  /*7ff0*/  F2FP.F16.F32.PACK_AB R125, R55, R50 ;  /* 0x00000032377d723e */ /* 0x000fe200000000ff */
[----:B------:R-:W-:Y:S01]  /*8000*/  FFMA R61, R81, R2, R61 ;  /* 0x00000002513d7223 */ /* 0x000fe2000000003d */
[----:B------:R-:W-:Y:S01]  /*8010*/  F2FP.F16.F32.PACK_AB R126, R53, R52 ;  /* 0x00000034357e723e */ /* 0x000fe200000000ff */
[----:B------:R-:W-:Y:S01]  /*8020*/  FFMA R62, R81, R83, R62 ;  /* 0x00000053513e7223 */ /* 0x000fe2000000003e */
[----:B------:R-:W-:Y:S01]  /*8030*/  F2FP.F16.F32.PACK_AB R127, R59, R54 ;  /* 0x000000363b7f723e */ /* 0x000fe200000000ff */
[----:B------:R-:W-:Y:S01]  /*8040*/  FFMA R67, R81, R82, R67 ;  /* 0x0000005251437223 */ /* 0x000fe20000000043 */
[----:B----4-:R-:W-:Y:S02]  /*8050*/  F2FP.F16.F32.PACK_AB R132, R57, R56 ;  /* 0x000000383984723e */ /* 0x010fe400000000ff */
[----:B------:R-:W-:Y:S01]  /*8060*/  F2FP.F16.F32.PACK_AB R133, R63, R58 ;  /* 0x0000003a3f85723e */ /* 0x000fe200000000ff */
[----:B------:R1:W-:Y:S01]  /*8070*/  STS.128 [R174+0x4400], R124 ;  /* 0x0044007cae007388 */ /* 0x0003e20000000c00 */
[----:B------:R-:W-:Y:S02]  /*8080*/  F2FP.F16.F32.PACK_AB R134, R61, R60 ;  /* 0x0000003c3d86723e */ /* 0x000fe400000000ff */
[----:B------:R-:W-:Y:S02]  /*8090*/  F2FP.F16.F32.PACK_AB R135, R67, R62 ;  /* 0x0000003e4387723e */ /* 0x000fe400000000ff */
[----:B------:R-:W-:Y:S02]  /*80a0*/  LEA R0, R101, UR48, 0x3 ;  /* 0x0000003065007c11 */ /* 0x000fe4000f8e18ff */
[----:B------:R-:W-:Y:S01]  /*80b0*/  @P6 SHF.L.U32 R3, R167, 0x1f, RZ ;  /* 0x0000001fa7036819 */ /* 0x000fe200000006ff */
        /* <DEDUP_REMOVED lines=9> */
[----:B------:R-:W-:Y:S02]  /*8150*/  UIADD3 UR8, UP0, UPT, UR52, 0x680, URZ ;  /* 0x0000068034087890 */ /* 0x000fe4000ff1e0ff */
[----:B------:R-:W-:Y:S02]  /*8160*/  UIADD3 UR5, UPT, UPT, UR41, 0x40, URZ ;  /* 0x0000004029057890 */ /* 0x000fe4000fffe0ff */
[----:B------:R-:W-:Y:S02]  /*8170*/  UIADD3 UR4, UPT, UPT, UR48, 0x4400, URZ ;  /* 0x0000440030047890 */ /* 0x000fe4000fffe0ff */
[----:B------:R-:W-:Y:S01]  /*8180*/  UIADD3.X UR9, UPT, UPT, URZ, UR53, URZ, UP0, !UPT ;  /* 0x00000035ff097290 */ /* 0x000fe200087fe4ff */
[----:B------:R-:W-:Y:S01]  /*8190*/  UMOV UR6, UR42 ;  /* 0x0000002a00067c82 */ /* 0x000fe20008000000 */
[----:B------:R-:W-:Y:S07]  /*81a0*/  UMOV UR7, UR36 ;  /* 0x0000002400077c82 */ /* 0x000fee0008000000 */
[----:B------:R2:W-:Y:S01]  /*81b0*/  UTMASTG.3D [UR4], [UR8] ;  /* 0x00000004080073b5 */ /* 0x0005e20008010000 */
[----:B------:R0:W-:Y:S01]  /*81c0*/  UTMACMDFLUSH ;  /* 0x00000000000079b7 */ /* 0x0001e20000000000 */
[----:B--2---:R-:W-:Y:S04]  /*81d0*/  DEPBAR.LE SB0, 0x1 ;  /* 0x000080400000791a */ /* 0x004fe80000000000 */
.L_x_108:
[----:B------:R-:W-:Y:S05]  /*81e0*/  BSYNC.RECONVERGENT B0 ;  /* 0x0000000000007941 */ /* 0x000fea0003800200 */
.L_x_107:
[----:B------:R-:W-:Y:S01]  /*81f0*/  BAR.SYNC.DEFER_BLOCKING 0x1, 0x80 ;  /* 0x0042000000007b1d */ /* 0x000fe20000010000 */
[----:B------:R-:W-:Y:S04]  /*8200*/  UIADD3 UR40, UPT, UPT, UR51, 0x1, URZ ;  /* 0x0000000133287890 */ /* 0x000fe8000fffe0ff */
[----:B------:R-:W-:Y:S04]  /*8210*/  UISETP.NE.AND UP0, UPT, UR40, 0x4, UPT ;  /* 0x000000042800788c */ /* 0x000fe8000bf05270 */
[----:B------:R-:W-:Y:S01]  /*8220*/  USEL UR40, UR40, URZ, UP0 ;  /* 0x000000ff28287287 */ /* 0x000fe20008000000 */
[----:B------:R2:W-:Y:S01]  /*8230*/  @P6 SYNCS.ARRIVE.TRANS64.RED.A1T0 RZ, [R85+URZ], RZ ;  /* 0x000000ff55ff69a7 */ /* 0x0005e200081004ff */
[----:B------:R-:W-:Y:S01]  /*8240*/  BSSY B1, `(.L_x_109) ;  /* 0x0000020000017945 */ /* 0x000fe20003800000 */
[----:B------:R-:W3:Y:S02]  /*8250*/  @P6 SYNCS.PHASECHK.TRANS64.TRYWAIT P0, [R0+URZ+0x60], R3 ;  /* 0x00006003000065a7 */ /* 0x000ee400080011ff */
[----:B---3--:R-:W-:Y:S01]  /*8260*/  @P6 SEL R103, RZ, 0x1, !P0 ;  /* 0x00000001ff676807 */ /* 0x008fe20004000000 */
[----:B--2---:R-:W-:Y:S06]  /*8270*/  @!P6 BRA `(.L_x_110) ;  /* 0x000000000070e947 */ /* 0x004fec0003800000 */
        /* <DEDUP_REMOVED lines=9> */
[----:B------:R-:W-:Y:S04]  /*8310*/  SHF.L.U32 R7, R167, 0x1f, RZ ;  /* 0x0000001fa7077819 */ /* 0x000fe800000006ff */
[----:B------:R-:W2:Y:S02]  /*8320*/  SYNCS.PHASECHK.TRANS64.TRYWAIT P0, [R0+URZ+0x60], R7 ;  /* 0x00006007000075a7 */ /* 0x000ea400080011ff */
[----:B--2---:R-:W-:Y:S05]  /*8330*/  @!P0 BRA `(.L_x_113) ;  /* 0x0000003400488947 */ /* 0x004fea0003800000 */
.L_x_112:
[----:B------:R-:W-:Y:S05]  /*8340*/  BSYNC B0 ;  /* 0x0000000000007941 */ /* 0x000fea0003800000 */
.L_x_111:
        /* <DEDUP_REMOVED lines=15> */
.L_x_110:
[----:B------:R-:W-:Y:S05]  /*8440*/  BSYNC B1 ;  /* 0x0000000000017941 */ /* 0x000fea0003800000 */
.L_x_109:
        /* <DEDUP_REMOVED lines=21> */
.L_x_114:
[----:B------:R-:W-:Y:S05]  /*85a0*/  WARPSYNC.ALL ;  /* 0x0000000000007948 */ /* 0x000fea0003800000 */
[----:B------:R-:W-:Y:S01]  /*85b0*/  R2UR UR4, R80 ;  /* 0x00000000500472ca */ /* 0x000fe200000e0000 */
[--C-:B----4-:R-:W-:Y:S01]  /*85c0*/  HADD2.F32 R82, -RZ, R88.reuse.H0_H0 ;  /* 0x20000058ff527230 */ /* 0x110fe20000004100 */
[----:B------:R-:W-:Y:S01]  /*85d0*/  ISETP.NE.AND P6, PT, R176, RZ, PT ;  /* 0x000000ffb000720c */ /* 0x000fe20003fc5270 */
[----:B------:R-:W-:Y:S01]  /*85e0*/  HADD2.F32 R83, -RZ, R88.H1_H1 ;  /* 0x30000058ff537230 */ /* 0x000fe20000004100 */
[----:B------:R-:W-:Y:S01]  /*85f0*/  MOV R3, UR40 ;  /* 0x0000002800037c02 */ /* 0x000fe20008000f00 */
[----:B------:R-:W-:Y:S01]  /*8600*/  BSSY.RECONVERGENT B0, `(.L_x_115) ;  /* 0x0000100000007945 */ /* 0x000fe20003800200 */
[----:B------:R-:W-:Y:S02]  /*8610*/  MOV R84, UR37 ;  /* 0x0000002500547c02 */ /* 0x000fe40008000f00 */
[----:B------:R-:W-:Y:S05]  /*8620*/  ISETP.NE.AND P0, PT, R170, RZ, PT ;  /* 0x000000ffaa00720c */ /* 0x000fea0003f05270 */
[----:B------:R-:W3:Y:S02]  /*8630*/  LDTM.x64 R4, tmem[UR4+0x80] ;  /* 0x00008004000479ee */ /* 0x000ee40008340000 */
[----:B------:R-:W-:Y:S04]  /*8640*/  @P6 LEA R3, R3, UR48, 0x3 ;  /* 0x0000003003036c11 */ /* 0x000fe8000f8e18ff */
[----:B------:R-:W-:Y:S04]  /*8650*/  @P6 IADD3 R3, PT, PT, R3, 0x80, RZ ;  /* 0x0000008003036810 */ /* 0x000fe80007ffe0ff */
[----:B------:R-:W-:Y:S01]  /*8660*/  @P6 PRMT R84, R84, 0x654, R3 ;  /* 0x0000065454546816 */ /* 0x000fe20000000003 */
[C---:B---3--:R-:W-:Y:S01]  /*8670*/  FMUL R0, R78.reuse, R4 ;  /* 0x000000044e007220 */ /* 0x048fe20000400000 */
[C---:B------:R-:W-:Y:S01]  /*8680*/  FMUL R3, R78.reuse, R6 ;  /* 0x000000064e037220 */ /* 0x040fe20000400000 */
[C---:B------:R-:W-:Y:S01]  /*8690*/  FMUL R4, R78.reuse, R8 ;  /* 0x000000084e047220 */ /* 0x040fe20000400000 */
[C---:B------:R-:W-:Y:S01]  /*86a0*/  FMUL R6, R78.reuse, R10 ;  /* 0x0000000a4e067220 */ /* 0x040fe20000400000 */
[C---:B------:R-:W-:Y:S01]  /*86b0*/  FFMA R0, R81.reuse, R82, R0 ;  /* 0x0000005251007223 */ /* 0x040fe20000000000 */
[C---:B------:R-:W-:Y:S01]  /*86c0*/  FMUL R8, R78.reuse, R12 ;  /* 0x0000000c4e087220 */ /* 0x040fe20000400000 */
        /* <DEDUP_REMOVED lines=38> */
[--C-:B------:R-:W-:Y:S02]  /*8930*/  HADD2.F32 R64, -RZ, R89.reuse.H0_H0 ;  /* 0x20000059ff407230 */ /* 0x100fe40000004100 */
[C---:B------:R-:W-:Y:S01]  /*8940*/  FMUL R49, R78.reuse, R53 ;  /* 0x000000354e317220 */ /* 0x040fe20000400000 */
[C---:B------:R-:W-:Y:S01]  /*8950*/  FMUL R62, R78.reuse, R66 ;  /* 0x000000424e3e7220 */ /* 0x040fe20000400000 */
[----:B------:R-:W-:Y:S02]  /*8960*/  HADD2.F32 R66, -RZ, R89.H1_H1 ;  /* 0x30000059ff427230 */ /* 0x000fe40000004100 */
[C---:B------:R-:W-:Y:S01]  /*8970*/  FMUL R53, R78.reuse, R57 ;  /* 0x000000394e357220 */ /* 0x040fe20000400000 */
[C---:B------:R-:W-:Y:S01]  /*8980*/  FMUL R7, R78.reuse, R7 ;  /* 0x000000074e077220 */ /* 0x040fe20000400000 */
[C---:B------:R-:W-:Y:S01]  /*8990*/  FMUL R57, R78.reuse, R61 ;  /* 0x0000003d4e397220 */ /* 0x040fe20000400000 */
[----:B------:R-:W-:Y:S01]  /*89a0*/  FMUL R61, R78, R65 ;  /* 0x000000414e3d7220 */ /* 0x000fe20000400000 */
[--C-:B------:R-:W-:Y:S02]  /*89b0*/  HADD2.F32 R65, -RZ, R90.reuse.H0_H0 ;  /* 0x2000005aff417230 */ /* 0x100fe40000004100 */
[C---:B------:R-:W-:Y:S01]  /*89c0*/  FFMA R2, R81.reuse, R83, R2 ;  /* 0x0000005351027223 */ /* 0x040fe20000000002 */
[C---:B------:R-:W-:Y:S01]  /*89d0*/  FFMA R3, R81.reuse, R64, R3 ;  /* 0x0000004051037223 */ /* 0x040fe20000000003 */
[----:B------:R-:W-:Y:S02]  /*89e0*/  HADD2.F32 R64, -RZ, R90.H1_H1 ;  /* 0x3000005aff407230 */ /* 0x000fe40000004100 */
[C---:B------:R-:W-:Y:S01]  /*89f0*/  FFMA R7, R81.reuse, R66, R7 ;  /* 0x0000004251077223 */ /* 0x040fe20000000007 */
[----:B------:R-:W-:Y:S01]  /*8a00*/  FFMA R4, R81, R65, R4 ;  /* 0x0000004151047223 */ /* 0x000fe20000000004 */
[--C-:B------:R-:W-:Y:S01]  /*8a10*/  HADD2.F32 R65, -RZ, R91.reuse.H0_H0 ;  /* 0x2000005bff417230 */ /* 0x100fe20000004100 */
[----:B-1----:R-:W-:Y:S01]  /*8a20*/  F2FP.F16.F32.PACK_AB R92, R2, R0 ;  /* 0x00000000025c723e */ /* 0x002fe200000000ff */
[----:B------:R-:W-:Y:S01]  /*8a30*/  HADD2.F32 R0, -RZ, R91.H1_H1 ;  /* 0x3000005bff007230 */ /* 0x000fe20000004100 */
[----:B------:R-:W-:Y:S01]  /*8a40*/  F2FP.F16.F32.PACK_AB R93, R7, R3 ;  /* 0x00000003075d723e */ /* 0x000fe200000000ff */
[--C-:B--2---:R-:W-:Y:S02]  /*8a50*/  HADD2.F32 R3, -RZ, R96.reuse.H0_H0 ;  /* 0x20000060ff037230 */ /* 0x104fe40000004100 */
[C---:B------:R-:W-:Y:S01]  /*8a60*/  FMUL R11, R78.reuse, R11 ;  /* 0x0000000b4e0b7220 */ /* 0x040fe20000400000 */
[----:B------:R-:W-:Y:S02]  /*8a70*/  HADD2.F32 R2, -RZ, R96.H1_H1 ;  /* 0x30000060ff027230 */ /* 0x000fe40000004100 */
[C---:B------:R-:W-:Y:S01]  /*8a80*/  FFMA R5, R81.reuse, R64, R5 ;  /* 0x0000004051057223 */ /* 0x040fe20000000005 */
[C---:B------:R-:W-:Y:S01]  /*8a90*/  FFMA R6, R81.reuse, R65, R6 ;  /* 0x0000004151067223 */ /* 0x040fe20000000006 */
[C---:B------:R-:W-:Y:S01]  /*8aa0*/  FFMA R11, R81.reuse, R0, R11 ;  /* 0x00000000510b7223 */ /* 0x040fe2000000000b */
[--C-:B------:R-:W-:Y:S02]  /*8ab0*/  HADD2.F32 R0, -RZ, R97.reuse.H0_H0 ;  /* 0x20000061ff007230 */ /* 0x100fe40000004100 */
[C---:B------:R-:W-:Y:S01]  /*8ac0*/  FFMA R8, R81.reuse, R3, R8 ;  /* 0x0000000351087223 */ /* 0x040fe20000000008 */
[--C-:B------:R-:W-:Y:S02]  /*8ad0*/  HADD2.F32 R3, -RZ, R98.reuse.H0_H0 ;  /* 0x20000062ff037230 */ /* 0x100fe40000004100 */
[C---:B------:R-:W-:Y:S01]  /*8ae0*/  FFMA R9, R81.reuse, R2, R9 ;  /* 0x0000000251097223 */ /* 0x040fe20000000009 */
[----:B------:R-:W-:Y:S02]  /*8af0*/  HADD2.F32 R2, -RZ, R97.H1_H1 ;  /* 0x30000061ff027230 */ /* 0x000fe40000004100 */
[C---:B------:R-:W-:Y:S01]  /*8b00*/  FMUL R15, R78.reuse, R15 ;  /* 0x0000000f4e0f7220 */ /* 0x040fe20000400000 */
[----:B------:R-:W-:Y:S01]  /*8b10*/  FFMA R10, R81, R0, R10 ;  /* 0x00000000510a7223 */ /* 0x000fe2000000000a */
[----:B------:R-:W-:Y:S01]  /*8b20*/  HADD2.F32 R0, -RZ, R98.H1_H1 ;  /* 0x30000062ff007230 */ /* 0x000fe20000004100 */
[----:B------:R-:W-:Y:S01]  /*8b30*/  F2FP.F16.F32.PACK_AB R94, R5, R4 ;  /* 0x00000004055e723e */ /* 0x000fe200000000ff */
[--C-:B------:R-:W-:Y:S02]  /*8b40*/  HADD2.F32 R5, -RZ, R104.reuse.H0_H0 ;  /* 0x20000068ff057230 */ /* 0x100fe40000004100 */
[C---:B------:R-:W-:Y:S01]  /*8b50*/  FFMA R15, R81.reuse, R2, R15 ;  /* 0x00000002510f7223 */ /* 0x040fe2000000000f */
[--C-:B------:R-:W-:Y:S02]  /*8b60*/  HADD2.F32 R2, -RZ, R99.reuse.H1_H1 ;  /* 0x30000063ff027230 */ /* 0x100fe40000004100 */
[C---:B------:R-:W-:Y:S01]  /*8b70*/  FFMA R12, R81.reuse, R3, R12 ;  /* 0x00000003510c7223 */ /* 0x040fe2000000000c */
[----:B------:R-:W-:Y:S02]  /*8b80*/  HADD2.F32 R3, -RZ, R99.H0_H0 ;  /* 0x20000063ff037230 */ /* 0x000fe40000004100 */
[C---:B------:R-:W-:Y:S01]  /*8b90*/  FMUL R19, R78.reuse, R19 ;  /* 0x000000134e137220 */ /* 0x040fe20000400000 */
[----:B------:R-:W-:Y:S02]  /*8ba0*/  HADD2.F32 R4, -RZ, R107.H1_H1 ;  /* 0x3000006bff047230 */ /* 0x000fe40000004100 */
[C---:B------:R-:W-:Y:S01]  /*8bb0*/  FFMA R13, R81.reuse, R0, R13 ;  /* 0x00000000510d7223 */ /* 0x040fe2000000000d */
[----:B------:R-:W-:Y:S02]  /*8bc0*/  HADD2.F32 R0, -RZ, R104.H1_H1 ;  /* 0x30000068ff007230 */ /* 0x000fe40000004100 */
[C---:B------:R-:W-:Y:S01]  /*8bd0*/  FFMA R14, R81.reuse, R3, R14 ;  /* 0x00000003510e7223 */ /* 0x040fe2000000000e */
[--C-:B------:R-:W-:Y:S02]  /*8be0*/  HADD2.F32 R3, -RZ, R106.reuse.H0_H0 ;  /* 0x2000006aff037230 */ /* 0x100fe40000004100 */
[C---:B------:R-:W-:Y:S01]  /*8bf0*/  FFMA R19, R81.reuse, R2, R19 ;  /* 0x0000000251137223 */ /* 0x040fe20000000013 */
[----:B------:R-:W-:Y:S02]  /*8c00*/  HADD2.F32 R2, -RZ, R105.H0_H0 ;  /* 0x20000069ff027230 */ /* 0x000fe40000004100 */
[C---:B------:R-:W-:Y:S01]  /*8c10*/  FFMA R16, R81.reuse, R5, R16 ;  /* 0x0000000551107223 */ /* 0x040fe20000000010 */
[----:B------:R-:W-:Y:S02]  /*8c20*/  HADD2.F32 R5, -RZ, R107.H0_H0 ;  /* 0x2000006bff057230 */ /* 0x000fe40000004100 */
[C---:B------:R-:W-:Y:S01]  /*8c30*/  FFMA R17, R81.reuse, R0, R17 ;  /* 0x0000000051117223 */ /* 0x040fe20000000011 */
[----:B------:R-:W-:Y:S02]  /*8c40*/  HADD2.F32 R0, -RZ, R105.H1_H1 ;  /* 0x30000069ff007230 */ /* 0x000fe40000004100 */
[C---:B------:R-:W-:Y:S01]  /*8c50*/  FMUL R23, R78.reuse, R23 ;  /* 0x000000174e177220 */ /* 0x040fe20000400000 */
[C---:B------:R-:W-:Y:S01]  /*8c60*/  FFMA R18, R81.reuse, R2, R18 ;  /* 0x0000000251127223 */ /* 0x040fe20000000012 */
[----:B------:R-:W-:Y:S02]  /*8c70*/  HADD2.F32 R2, -RZ, R106.H1_H1 ;  /* 0x3000006aff027230 */ /* 0x000fe40000004100 */
[C---:B------:R-:W-:Y:S01]  /*8c80*/  FMUL R27, R78.reuse, R27 ;  /* 0x0000001b4e1b7220 */ /* 0x040fe20000400000 */
[C---:B------:R-:W-:Y:S01]  /*8c90*/  FFMA R23, R81.reuse, R0, R23 ;  /* 0x0000000051177223 */ /* 0x040fe20000000017 */
[----:B------:R-:W-:Y:S02]  /*8ca0*/  HADD2.F32 R0, -RZ, R112.H0_H0 ;  /* 0x20000070ff007230 */ /* 0x000fe40000004100 */
[C---:B------:R-:W-:Y:S01]  /*8cb0*/  FFMA R20, R81.reuse, R3, R20 ;  /* 0x0000000351147223 */ /* 0x040fe20000000014 */
[----:B------:R-:W-:Y:S02]  /*8cc0*/  HADD2.F32 R3, -RZ, R114.H0_H0 ;  /* 0x20000072ff037230 */ /* 0x000fe40000004100 */
[C---:B------:R-:W-:Y:S01]  /*8cd0*/  FFMA R21, R81.reuse, R2, R21 ;  /* 0x0000000251157223 */ /* 0x040fe20000000015 */
[C---:B------:R-:W-:Y:S01]  /*8ce0*/  FFMA R22, R81.reuse, R5, R22 ;  /* 0x0000000551167223 */ /* 0x040fe20000000016 */
[C---:B------:R-:W-:Y:S01]  /*8cf0*/  FFMA R27, R81.reuse, R4, R27 ;  /* 0x00000004511b7223 */ /* 0x040fe2000000001b */
[C---:B------:R-:W-:Y:S01]  /*8d00*/  FFMA R24, R81.reuse, R0, R24 ;  /* 0x0000000051187223 */ /* 0x040fe20000000018 */
[----:B------:R-:W-:Y:S02]  /*8d10*/  HADD2.F32 R2, -RZ, R112.H1_H1 ;  /* 0x30000070ff027230 */ /* 0x000fe40000004100 */
[C---:B------:R-:W-:Y:S01]  /*8d20*/  FMUL R31, R78.reuse, R31 ;  /* 0x0000001f4e1f7220 */ /* 0x040fe20000400000 */
[----:B------:R-:W-:Y:S02]  /*8d30*/  HADD2.F32 R0, -RZ, R113.H0_H0 ;  /* 0x20000071ff007230 */ /* 0x000fe40000004100 */
[C---:B------:R-:W-:Y:S01]  /*8d40*/  FMUL R35, R78.reuse, R35 ;  /* 0x000000234e237220 */ /* 0x040fe20000400000 */
[----:B------:R-:W-:Y:S02]  /*8d50*/  HADD2.F32 R5, -RZ, R115.H0_H0 ;  /* 0x20000073ff057230 */ /* 0x000fe40000004100 */
[C---:B------:R-:W-:Y:S01]  /*8d60*/  FFMA R25, R81.reuse, R2, R25 ;  /* 0x0000000251197223 */ /* 0x040fe20000000019 */
[----:B------:R-:W-:Y:S02]  /*8d70*/  HADD2.F32 R2, -RZ, R114.H1_H1 ;  /* 0x30000072ff027230 */ /* 0x000fe40000004100 */
[----:B------:R-:W-:Y:S01]  /*8d80*/  FFMA R26, R81, R0, R26 ;  /* 0x00000000511a7223 */ /* 0x000fe2000000001a */
[----:B------:R-:W-:Y:S02]  /*8d90*/  HADD2.F32 R0, -RZ, R113.H1_H1 ;  /* 0x30000071ff007230 */ /* 0x000fe40000004100 */
[C---:B------:R-:W-:Y:S01]  /*8da0*/  FMUL R39, R78.reuse, R39 ;  /* 0x000000274e277220 */ /* 0x040fe20000400000 */
[----:B------:R-:W-:Y:S01]  /*8db0*/  HADD2.F32 R4, -RZ, R115.H1_H1 ;  /* 0x30000073ff047230 */ /* 0x000fe20000004100 */
[----:B------:R-:W-:Y:S01]  /*8dc0*/  F2FP.F16.F32.PACK_AB R95, R11, R6 ;  /* 0x000000060b5f723e */ /* 0x000fe200000000ff */
[C---:B------:R-:W-:Y:S01]  /*8dd0*/  FMUL R43, R78.reuse, R43 ;  /* 0x0000002b4e2b7220 */ /* 0x040fe20000400000 */
[C---:B------:R-:W-:Y:S01]  /*8de0*/  FFMA R31, R81.reuse, R0, R31 ;  /* 0x00000000511f7223 */ /* 0x040fe2000000001f */
[--C-:B------:R-:W-:Y:S02]  /*8df0*/  HADD2.F32 R0, -RZ, R120.reuse.H0_H0 ;  /* 0x20000078ff007230 */ /* 0x100fe40000004100 */
[C---:B------:R-:W-:Y:S01]  /*8e00*/  FFMA R28, R81.reuse, R3, R28 ;  /* 0x00000003511c7223 */ /* 0x040fe2000000001c */
[----:B------:R1:W-:Y:S01]  /*8e10*/  STS.128 [R178+UR48+0x8400], R92 ;  /* 0x0084005cb2007988 */ /* 0x0003e20008000c30 */
[C---:B------:R-:W-:Y:S01]  /*8e20*/  FFMA R29, R81.reuse, R2, R29 ;  /* 0x00000002511d7223 */ /* 0x040fe2000000001d */
[C---:B------:R-:W-:Y:S01]  /*8e30*/  FFMA R30, R81.reuse, R5, R30 ;  /* 0x00000005511e7223 */ /* 0x040fe2000000001e */
[C---:B------:R-:W-:Y:S01]  /*8e40*/  FFMA R35, R81.reuse, R4, R35 ;  /* 0x0000000451237223 */ /* 0x040fe20000000023 */
[----:B------:R-:W-:Y:S02]  /*8e50*/  HADD2.F32 R2, -RZ, R120.H1_H1 ;  /* 0x30000078ff027230 */ /* 0x000fe40000004100 */
[----:B------:R-:W-:Y:S01]  /*8e60*/  FFMA R32, R81, R0, R32 ;  /* 0x0000000051207223 */ /* 0x000fe20000000020 */
[--C-:B------:R-:W-:Y:S01]  /*8e70*/  HADD2.F32 R3, -RZ, R121.reuse.H0_H0 ;  /* 0x20000079ff037230 */ /* 0x100fe20000004100 */
[----:B------:R-:W-:Y:S01]  /*8e80*/  F2FP.F16.F32.PACK_AB R8, R9, R8 ;  /* 0x000000080908723e */ /* 0x000fe200000000ff */
[----:B------:R-:W-:Y:S02]  /*8e90*/  HADD2.F32 R0, -RZ, R121.H1_H1 ;  /* 0x30000079ff007230 */ /* 0x000fe40000004100 */
[C---:B------:R-:W-:Y:S01]  /*8ea0*/  FFMA R33, R81.reuse, R2, R33 ;  /* 0x0000000251217223 */ /* 0x040fe20000000021 */
[--C-:B------:R-:W-:Y:S02]  /*8eb0*/  HADD2.F32 R5, -RZ, R123.reuse.H0_H0 ;  /* 0x2000007bff057230 */ /* 0x100fe40000004100 */
[C---:B------:R-:W-:Y:S01]  /*8ec0*/  FFMA R34, R81.reuse, R3, R34 ;  /* 0x0000000351227223 */ /* 0x040fe20000000022 */
[--C-:B------:R-:W-:Y:S02]  /*8ed0*/  HADD2.F32 R3, -RZ, R122.reuse.H0_H0 ;  /* 0x2000007aff037230 */ /* 0x100fe40000004100 */
[----:B------:R-:W-:Y:S01]  /*8ee0*/  FFMA R39, R81, R0, R39 ;  /* 0x0000000051277223 */ /* 0x000fe20000000027 */
[----:B------:R-:W-:Y:S01]  /*8ef0*/  HADD2.F32 R0, -RZ, R122.H1_H1 ;  /* 0x3000007aff007230 */ /* 0x000fe20000004100 */
[----:B------:R-:W-:Y:S01]  /*8f00*/  F2FP.F16.F32.PACK_AB R9, R15, R10 ;  /* 0x0000000a0f09723e */ /* 0x000fe200000000ff */
[----:B------:R-:W-:Y:S02]  /*8f10*/  HADD2.F32 R2, -RZ, R123.H1_H1 ;  /* 0x3000007bff027230 */ /* 0x000fe40000004100 */
[C---:B------:R-:W-:Y:S01]  /*8f20*/  FFMA R36, R81.reuse, R3, R36 ;  /* 0x0000000351247223 */ /* 0x040fe20000000024 */
[--C-:B------:R-:W-:Y:S02]  /*8f30*/  HADD2.F32 R3, -RZ, R129.reuse.H0_H0 ;  /* 0x20000081ff037230 */ /* 0x100fe40000004100 */
[C---:B------:R-:W-:Y:S01]  /*8f40*/  FFMA R37, R81.reuse, R0, R37 ;  /* 0x0000000051257223 */ /* 0x040fe20000000025 */
[C---:B------:R-:W-:Y:S01]  /*8f50*/  FFMA R38, R81.reuse, R5, R38 ;  /* 0x0000000551267223 */ /* 0x040fe20000000026 */
[--C-:B------:R-:W-:Y:S02]  /*8f60*/  HADD2.F32 R0, -RZ, R128.reuse.H0_H0 ;  /* 0x20000080ff007230 */ /* 0x100fe40000004100 */
[----:B------:R-:W-:Y:S01]  /*8f70*/  FFMA R43, R81, R2, R43 ;  /* 0x00000002512b7223 */ /* 0x000fe2000000002b */
[----:B------:R-:W-:Y:S01]  /*8f80*/  HADD2.F32 R2, -RZ, R128.H1_H1 ;  /* 0x30000080ff027230 */ /* 0x000fe20000004100 */
[----:B------:R-:W-:Y:S01]  /*8f90*/  F2FP.F16.F32.PACK_AB R10, R13, R12 ;  /* 0x0000000c0d0a723e */ /* 0x000fe200000000ff */
[C---:B------:R-:W-:Y:S01]  /*8fa0*/  FMUL R47, R78.reuse, R47 ;  /* 0x0000002f4e2f7220 */ /* 0x040fe20000400000 */
[----:B------:R-:W-:Y:S01]  /*8fb0*/  F2FP.F16.F32.PACK_AB R11, R19, R14 ;  /* 0x0000000e130b723e */ /* 0x000fe200000000ff */
[C---:B------:R-:W-:Y:S01]  /*8fc0*/  FFMA R40, R81.reuse, R0, R40 ;  /* 0x0000000051287223 */ /* 0x040fe20000000028 */
[----:B------:R-:W-:Y:S02]  /*8fd0*/  HADD2.F32 R0, -RZ, R129.H1_H1 ;  /* 0x30000081ff007230 */ /* 0x000fe40000004100 */
[C---:B------:R-:W-:Y:S01]  /*8fe0*/  FFMA R41, R81.reuse, R2, R41 ;  /* 0x0000000251297223 */ /* 0x040fe20000000029 */
[----:B------:R-:W-:Y:S01]  /*8ff0*/  FFMA R42, R81, R3, R42 ;  /* 0x00000003512a7223 */ /* 0x000fe2000000002a */
[----:B------:R1:W-:Y:S01]  /*9000*/  STS.128 [R179+0x8400], R8 ;  /* 0x00840008b3007388 */ /* 0x0003e20000000c00 */
[--C-:B------:R-:W-:Y:S01]  /*9010*/  HADD2.F32 R3, -RZ, R130.reuse.H0_H0 ;  /* 0x20000082ff037230 */ /* 0x100fe20000004100 */
[----:B------:R-:W-:Y:S01]  /*9020*/  F2FP.F16.F32.PACK_AB R16, R17, R16 ;  /* 0x000000101110723e */ /* 0x000fe200000000ff */
[----:B------:R-:W-:Y:S01]  /*9030*/  HADD2.F32 R2, -RZ, R130.H1_H1 ;  /* 0x30000082ff027230 */ /* 0x000fe20000004100 */
[----:B------:R-:W-:Y:S01]  /*9040*/  F2FP.F16.F32.PACK_AB R17, R23, R18 ;  /* 0x000000121711723e */ /* 0x000fe200000000ff */
[----:B------:R-:W-:Y:S01]  /*9050*/  FFMA R47, R81, R0, R47 ;  /* 0x00000000512f7223 */ /* 0x000fe2000000002f */
[--C-:B------:R-:W-:Y:S01]  /*9060*/  HADD2.F32 R5, -RZ, R131.reuse.H0_H0 ;  /* 0x20000083ff057230 */ /* 0x100fe20000004100 */
[----:B------:R-:W-:Y:S01]  /*9070*/  F2FP.F16.F32.PACK_AB R18, R21, R20 ;  /* 0x000000141512723e */ /* 0x000fe200000000ff */
[----:B------:R-:W-:Y:S01]  /*9080*/  HADD2.F32 R0, -RZ, R131.H1_H1 ;  /* 0x30000083ff007230 */ /* 0x000fe20000004100 */
[----:B------:R-:W-:Y:S01]  /*9090*/  F2FP.F16.F32.PACK_AB R19, R27, R22 ;  /* 0x000000161b13723e */ /* 0x000fe200000000ff */
[C---:B------:R-:W-:Y:S01]  /*90a0*/  FMUL R51, R78.reuse, R51 ;  /* 0x000000334e337220 */ /* 0x040fe20000400000 */
[C---:B------:R-:W-:Y:S01]  /*90b0*/  FFMA R44, R81.reuse, R3, R44 ;  /* 0x00000003512c7223 */ /* 0x040fe2000000002c */
[C---:B------:R-:W-:Y:S01]  /*90c0*/  FFMA R45, R81.reuse, R2, R45 ;  /* 0x00000002512d7223 */ /* 0x040fe2000000002d */
[C---:B------:R-:W-:Y:S01]  /*90d0*/  FFMA R46, R81.reuse, R5, R46 ;  /* 0x00000005512e7223 */ /* 0x040fe2000000002e */
[----:B------:R1:W-:Y:S01]  /*90e0*/  STS.128 [R177+0x8400], R16 ;  /* 0x00840010b1007388 */ /* 0x0003e20000000c00 */
[----:B------:R-:W-:Y:S01]  /*90f0*/  FFMA R51, R81, R0, R51 ;  /* 0x0000000051337223 */ /* 0x000fe20000000033 */
[--C-:B------:R-:W-:Y:S01]  /*9100*/  HADD2.F32 R3, -RZ, R136.reuse.H0_H0 ;  /* 0x20000088ff037230 */ /* 0x100fe20000004100 */
[----:B------:R-:W-:Y:S01]  /*9110*/  F2FP.F16.F32.PACK_AB R24, R25, R24 ;  /* 0x000000181918723e */ /* 0x000fe200000000ff */
[----:B------:R-:W-:Y:S01]  /*9120*/  HADD2.F32 R0, -RZ, R136.H1_H1 ;  /* 0x30000088ff007230 */ /* 0x000fe20000004100 */
[----:B------:R-:W-:Y:S01]  /*9130*/  F2FP.F16.F32.PACK_AB R25, R31, R26 ;  /* 0x0000001a1f19723e */ /* 0x000fe200000000ff */
        /* <DEDUP_REMOVED lines=16> */
[----:B------:R-:W-:Y:S01]  /*9240*/  FFMA R52, R81, R0, R52 ;  /* 0x0000000051347223 */ /* 0x000fe20000000034 */
[----:B------:R-:W-:Y:S01]  /*9250*/  F2FP.F16.F32.PACK_AB R35, R43, R38 ;  /* 0x000000262b23723e */ /* 0x000fe200000000ff */
[C---:B------:R-:W-:Y:S01]  /*9260*/  FFMA R53, R81.reuse, R2, R53 ;  /* 0x0000000251357223 */ /* 0x040fe20000000035 */
[----:B------:R-:W-:Y:S01]  /*9270*/  FFMA R54, R81, R3, R54 ;  /* 0x0000000351367223 */ /* 0x000fe20000000036 */
[----:B------:R-:W-:Y:S01]  /*9280*/  HADD2.F32 R0, -RZ, R139.H1_H1 ;  /* 0x3000008bff007230 */ /* 0x000fe20000004100 */
[----:B------:R-:W-:Y:S01]  /*9290*/  F2FP.F16.F32.PACK_AB R40, R41, R40 ;  /* 0x000000282928723e */ /* 0x000fe200000000ff */
[----:B------:R1:W-:Y:S01]  /*92a0*/  STS.128 [R175+0x8400], R32 ;  /* 0x00840020af007388 */ /* 0x0003e20000000c00 */
[C---:B------:R-:W-:Y:S01]  /*92b0*/  FMUL R59, R78.reuse, R59 ;  /* 0x0000003b4e3b7220 */ /* 0x040fe20000400000 */
[--C-:B------:R-:W-:Y:S01]  /*92c0*/  HADD2.F32 R3, -RZ, R144.reuse.H0_H0 ;  /* 0x20000090ff037230 */ /* 0x100fe20000004100 */
[----:B------:R-:W-:Y:S01]  /*92d0*/  F2FP.F16.F32.PACK_AB R41, R47, R42 ;  /* 0x0000002a2f29723e */ /* 0x000fe200000000ff */
[----:B------:R-:W-:Y:S01]  /*92e0*/  HADD2.F32 R2, -RZ, R144.H1_H1 ;  /* 0x30000090ff027230 */ /* 0x000fe20000004100 */
[----:B------:R-:W-:Y:S01]  /*92f0*/  F2FP.F16.F32.PACK_AB R42, R45, R44 ;  /* 0x0000002c2d2a723e */ /* 0x000fe200000000ff */
[--C-:B------:R-:W-:Y:S01]  /*9300*/  HADD2.F32 R5, -RZ, R145.reuse.H0_H0 ;  /* 0x20000091ff057230 */ /* 0x100fe20000004100 */
        /* <DEDUP_REMOVED lines=8> */
[----:B------:R-:W-:Y:S01]  /*9390*/  FFMA R58, R81, R5, R58 ;  /* 0x00000005513a7223 */ /* 0x000fe2000000003a */
[----:B------:R-:W-:Y:S01]  /*93a0*/  HADD2.F32 R2, -RZ, R146.H1_H1 ;  /* 0x30000092ff027230 */ /* 0x000fe20000004100 */
[----:B------:R-:W-:Y:S01]  /*93b0*/  F2FP.F16.F32.PACK_AB R48, R49, R48 ;  /* 0x000000303130723e */ /* 0x000fe200000000ff */
[--C-:B------:R-:W-:Y:S01]  /*93c0*/  HADD2.F32 R5, -RZ, R147.reuse.H0_H0 ;  /* 0x20000093ff057230 */ /* 0x100fe20000004100 */
[----:B------:R-:W-:Y:S01]  /*93d0*/  F2FP.F16.F32.PACK_AB R49, R55, R50 ;  /* 0x000000323731723e */ /* 0x000fe200000000ff */
[----:B------:R-:W-:Y:S02]  /*93e0*/  HADD2.F32 R4, -RZ, R147.H1_H1 ;  /* 0x30000093ff047230 */ /* 0x000fe40000004100 */
[----:B------:R-:W-:Y:S01]  /*93f0*/  FFMA R63, R81, R0, R63 ;  /* 0x00000000513f7223 */ /* 0x000fe2000000003f */
[----:B------:R-:W-:Y:S01]  /*9400*/  FMUL R67, R78, R67 ;  /* 0x000000434e437220 */ /* 0x000fe20000400000 */
[----:B------:R-:W-:Y:S01]  /*9410*/  F2FP.F16.F32.PACK_AB R50, R53, R52 ;  /* 0x000000343532723e */ /* 0x000fe200000000ff */
[----:B------:R-:W-:Y:S01]  /*9420*/  FFMA R60, R81, R3, R60 ;  /* 0x00000003513c7223 */ /* 0x000fe2000000003c */
[----:B------:R-:W-:Y:S01]  /*9430*/  F2FP.F16.F32.PACK_AB R51, R59, R54 ;  /* 0x000000363b33723e */ /* 0x000fe200000000ff */
[C---:B------:R-:W-:Y:S01]  /*9440*/  FFMA R61, R81.reuse, R2, R61 ;  /* 0x00000002513d7223 */ /* 0x040fe2000000003d */
[C---:B------:R-:W-:Y:S01]  /*9450*/  FFMA R62, R81.reuse, R5, R62 ;  /* 0x00000005513e7223 */ /* 0x040fe2000000003e */
[----:B------:R-:W-:Y:S01]  /*9460*/  FFMA R67, R81, R4, R67 ;  /* 0x0000000451437223 */ /* 0x000fe20000000043 */
[----:B------:R-:W-:Y:S01]  /*9470*/  F2FP.F16.F32.PACK_AB R56, R57, R56 ;  /* 0x000000383938723e */ /* 0x000fe200000000ff */
[----:B------:R1:W-:Y:S01]  /*9480*/  STS.128 [R174+0x8400], R48 ;  /* 0x00840030ae007388 */ /* 0x0003e20000000c00 */
[----:B------:R-:W-:Y:S02]  /*9490*/  F2FP.F16.F32.PACK_AB R57, R63, R58 ;  /* 0x0000003a3f39723e */ /* 0x000fe400000000ff */
        /* <DEDUP_REMOVED lines=22> */
.L_x_116:
[----:B------:R-:W-:Y:S05]  /*9600*/  BSYNC.RECONVERGENT B0 ;  /* 0x0000000000007941 */ /* 0x000fea0003800200 */
.L_x_115:
        /* <DEDUP_REMOVED lines=13> */
[----:B-1----:R-:W-:Y:S04]  /*96e0*/  @P1 IADD3 R9, PT, PT, R101, UR48, RZ ;  /* 0x0000003065091c10 */ /* 0x002fe8000fffe0ff */
[----:B------:R-:W-:Y:S01]  /*96f0*/  @P1 IADD3 R7, PT, PT, R102, R9, RZ ;  /* 0x0000000966071210 */ /* 0x000fe20007ffe0ff */
[--C-:B------:R-:W-:Y:S02]  /*9700*/  @P1 IMAD.IADD R5, R100, 0x1, R9.reuse ;  /* 0x0000000164051824 */ /* 0x100fe400078e0209 */
[----:B------:R-:W-:Y:S01]  /*9710*/  @P1 IMAD.IADD R2, R110, 0x1, R9 ;  /* 0x000000016e021824 */ /* 0x000fe200078e0209 */
[----:B------:R-:W-:Y:S06]  /*9720*/  @P0 BRA `(.L_x_120) ;  /* 0x00000000000c0947 */ /* 0x000fec0003800000 */
[----:B------:R-:W-:Y:S04]  /*9730*/  SHF.L.U32 R0, R167, 0x1f, RZ ;  /* 0x0000001fa7007819 */ /* 0x000fe800000006ff */
[----:B------:R-:W1:Y:S02]  /*9740*/  SYNCS.PHASECHK.TRANS64.TRYWAIT P0, [R3+URZ+0x60], R0 ;  /* 0x00006000030075a7 */ /* 0x000e6400080011ff */
[----:B-1----:R-:W-:Y:S05]  /*9750*/  @!P0 BRA `(.L_x_121) ;  /* 0x0000002000548947 */ /* 0x002fea0003800000 */
.L_x_120:
[----:B------:R-:W-:Y:S05]  /*9760*/  BSYNC B0 ;  /* 0x0000000000007941 */ /* 0x000fea0003800000 */
.L_x_119:
[----:B------:R-:W-:Y:S11]  /*9770*/  ISETP.NE.AND P0, PT, R108, RZ, PT ;  /* 0x000000ff6c00720c */ /* 0x000ff60003f05270 */
[----:B------:R-:W-:Y:S02]  /*9780*/  @!UPT UIADD3 URZ, UPT, UPT, URZ, URZ, URZ ;  /* 0x000000fffffff290 */ /* 0x000fe4000fffe0ff */
[----:B------:R2:W3:Y:S01]  /*9790*/  @P0 LDS.128 R88, [R101+UR48+0x400] ;  /* 0x0004003065580984 */ /* 0x0004e20008000c00 */
[----:B-1----:R-:W-:Y:S01]  /*97a0*/  @P0 IMAD.IADD R3, R102, 0x1, R5 ;  /* 0x0000000166030824 */ /* 0x002fe200078e0205 */
[C---:B------:R-:W-:Y:S01]  /*97b0*/  @P0 IADD3 R4, PT, PT, R110.reuse, R5, RZ ;  /* 0x000000056e040210 */ /* 0x040fe20007ffe0ff */
[C---:B------:R-:W-:Y:S01]  /*97c0*/  @P0 IMAD.IADD R0, R110.reuse, 0x1, R7 ;  /* 0x000000016e000824 */ /* 0x040fe200078e0207 */
[----:B------:R2:W4:Y:S02]  /*97d0*/  @P0 LDS.128 R96, [R2+0x400] ;  /* 0x0004000002600984 */ /* 0x0005240000000c00 */
[----:B------:R-:W-:Y:S02]  /*97e0*/  @P0 IADD3 R110, PT, PT, R110, R3, RZ ;  /* 0x000000036e6e0210 */ /* 0x000fe40007ffe0ff */
[----:B------:R2:W1:Y:S04]  /*97f0*/  @P0 LDS.128 R104, [R7+0x400] ;  /* 0x0004000007680984 */ /* 0x0004680000000c00 */
[----:B------:R2:W1:Y:S04]  /*9800*/  @P0 LDS.128 R112, [R0+0x400] ;  /* 0x0004000000700984 */ /* 0x0004680000000c00 */
[----:B------:R2:W1:Y:S04]  /*9810*/  @P0 LDS.128 R120, [R5+0x400] ;  /* 0x0004000005780984 */ /* 0x0004680000000c00 */
[----:B------:R2:W1:Y:S04]  /*9820*/  @P0 LDS.128 R128, [R4+0x400] ;  /* 0x0004000004800984 */ /* 0x0004680000000c00 */
[----:B------:R2:W1:Y:S04]  /*9830*/  @P0 LDS.128 R136, [R3+0x400] ;  /* 0x0004000003880984 */ /* 0x0004680000000c00 */
[----:B------:R2:W1:Y:S02]  /*9840*/  @P0 LDS.128 R144, [R110+0x400] ;  /* 0x000400006e900984 */ /* 0x0004640000000c00 */
.L_x_118:
[----:B------:R-:W-:Y:S05]  /*9850*/  BSYNC B1 ;  /* 0x0000000000017941 */ /* 0x000fea0003800000 */
.L_x_117:
[----:B--2---:R-:W-:Y:S05]  /*9860*/  VIADD R3, R80, 0xc0 ;  /* 0x000000c050037836 */ /* 0x004fea0000000000 */
[----:B------:R-:W-:Y:S04]  /*9870*/  SHF.R.U32.HI R3, RZ, 0x15, R3 ;  /* 0x00000015ff037819 */ /* 0x000fe80000011603 */
[----:B------:R-:W-:Y:S11]  /*9880*/  LOP3.LUT P0, RZ, R3, 0x3, R162, 0x48, !PT ;  /* 0x0000000303ff7812 */ /* 0x000ff600078048a2 */
[----:B------:R-:W-:Y:S02]  /*9890*/  @!UPT UIADD3 URZ, UPT, UPT, URZ, URZ, URZ ;  /* 0x000000fffffff290 */ /* 0x000fe4000fffe0ff */
[----:B------:R-:W-:Y:S05]  /*98a0*/  @!P0 BRA `(.L_x_122) ;  /* 0x0000000000408947 */ /* 0x000fea0003800000 */
[----:B------:R-:W2:Y:S01]  /*98b0*/  LDCU.64 UR8, c[0x4][0x70] ;  /* 0x01000e00ff0877ac */ /* 0x000ea20008000a00 */
[----:B------:R-:W-:Y:S01]  /*98c0*/  MOV R3, 0x0 ;  /* 0x0000000000037802 */ /* 0x000fe20000000f00 */
[----:B------:R-:W-:Y:S02]  /*98d0*/  HFMA2 R12, -RZ, RZ, 0, 5.9604644775390625e-08 ;  /* 0x00000001ff0c7431 */ /* 0x000fe400000001ff */
[----:B-1----:R-:W-:Y:S02]  /*98e0*/  IMAD.MOV.U32 R8, RZ, RZ, 0x192 ;  /* 0x00000192ff087424 */ /* 0x002fe400078e00ff */
[----:B------:R-:W-:Y:S01]  /*98f0*/  IMAD.MOV.U32 R13, RZ, RZ, RZ ;  /* 0x000000ffff0d7224 */ /* 0x000fe200078e00ff */
[----:B------:R-:W1:Y:S01]  /*9900*/  LDCU.64 UR6, c[0x4][0x78] ;  /* 0x01000f00ff0677ac */ /* 0x000e620008000a00 */
[----:B------:R-:W3:Y:S01]  /*9910*/  LDC.64 R2, c[0x4][R3] ;  /* 0x0100000003027b82 */ /* 0x000ee20000000a00 */
[----:B------:R-:W5:Y:S01]  /*9920*/  LDCU.64 UR4, c[0x4][0x10] ;  /* 0x01000200ff0477ac */ /* 0x000f620008000a00 */
[----:B--2---:R-:W-:Y:S01]  /*9930*/  MOV R5, UR9 ;  /* 0x0000000900057c02 */ /* 0x004fe20008000f00 */
[----:B------:R-:W-:Y:S01]  /*9940*/  IMAD.U32 R4, RZ, RZ, UR8 ;  /* 0x00000008ff047e24 */ /* 0x000fe2000f8e00ff */
[----:B-1----:R-:W-:Y:S01]  /*9950*/  MOV R7, UR7 ;  /* 0x0000000700077c02 */ /* 0x002fe20008000f00 */
[----:B------:R-:W-:Y:S01]  /*9960*/  IMAD.U32 R6, RZ, RZ, UR6 ;  /* 0x00000006ff067e24 */ /* 0x000fe2000f8e00ff */
[----:B-----5:R-:W-:Y:S01]  /*9970*/  MOV R11, UR5 ;  /* 0x00000005000b7c02 */ /* 0x020fe20008000f00 */
[----:B------:R-:W-:Y:S02]  /*9980*/  IMAD.U32 R10, RZ, RZ, UR4 ;  /* 0x00000004ff0a7e24 */ /* 0x000fe4000f8e00ff */
[----:B------:R-:W-:Y:S07]  /*9990*/  LEPC R20, `(.L_x_122) ;  /* 0x000000001014794e */ /* 0x000fee0000000000 */
[----:B---34-:R-:W-:Y:S05]  /*99a0*/  CALL.ABS.NOINC R2 ;  /* 0x0000000002007343 */ /* 0x018fea0003c00000 */
.L_x_122:
[----:B------:R-:W-:Y:S01]  /*99b0*/  ISETP.NE.AND P0, PT, R170, RZ, PT ;  /* 0x000000ffaa00720c */ /* 0x000fe20003f05270 */
[----:B------:R-:W-:Y:S05]  /*99c0*/  WARPSYNC.ALL ;  /* 0x0000000000007948 */ /* 0x000fea0003800000 */
[----:B------:R-:W-:Y:S01]  /*99d0*/  R2UR UR4, R80 ;  /* 0x00000000500472ca */ /* 0x000fe200000e0000 */
[--C-:B---3--:R-:W-:Y:S01]  /*99e0*/  HADD2.F32 R82, -RZ, R88.reuse.H0_H0 ;  /* 0x20000058ff527230 */ /* 0x108fe20000004100 */
[----:B------:R-:W-:Y:S01]  /*99f0*/  R2UR UR5, R87 ;  /* 0x00000000570572ca */ /* 0x000fe200000e0000 */
[----:B------:R-:W-:Y:S01]  /*9a00*/  HADD2.F32 R84, -RZ, R88.H1_H1 ;  /* 0x30000058ff547230 */ /* 0x000fe20000004100 */
[----:B------:R-:W-:Y:S01]  /*9a10*/  BSSY.RECONVERGENT B0, `(.L_x_123) ;  /* 0x00000fd000007945 */ /* 0x000fe20003800200 */
[--C-:B------:R-:W-:Y:S02]  /*9a20*/  HADD2.F32 R83, -RZ, R89.reuse.H0_H0 ;  /* 0x20000059ff537230 */ /* 0x100fe40000004100 */
[----:B------:R-:W-:Y:S02]  /*9a30*/  HADD2.F32 R86, -RZ, R89.H1_H1 ;  /* 0x30000059ff567230 */ /* 0x000fe40000004100 */
[--C-:B------:R-:W-:Y:S02]  /*9a40*/  HADD2.F32 R85, -RZ, R90.reuse.H0_H0 ;  /* 0x2000005aff557230 */ /* 0x100fe40000004100 */
[----:B------:R-:W-:Y:S02]  /*9a50*/  HADD2.F32 R88, -RZ, R90.H1_H1 ;  /* 0x3000005aff587230 */ /* 0x000fe40000004100 */
[----:B-1----:R-:W1:Y:S01]  /*9a60*/  LDTM.x64 R4, tmem[UR4+0xc0] ;  /* 0x0000c004000479ee */ /* 0x002e620008340000 */
[----:B------:R-:W-:Y:S01]  /*9a70*/  NOP ;  /* 0x0000000000007918 */ /* 0x000fe20000000000 */
[----:B------:R-:W-:Y:S01]  /*9a80*/  UIADD3 UR5, UPT, UPT, UR5, 0xe0, URZ ;  /* 0x000000e005057890 */ /* 0x000fe2000fffe0ff */
[--C-:B------:R-:W-:Y:S02]  /*9a90*/  HADD2.F32 R87, -RZ, R91.reuse.H0_H0 ;  /* 0x2000005bff577230 */ /* 0x100fe40000004100 */
[----:B------:R-:W-:Y:S01]  /*9aa0*/  HADD2.F32 R90, -RZ, R91.H1_H1 ;  /* 0x3000005bff5a7230 */ /* 0x000fe20000004100 */
[----:B------:R-:W-:Y:S01]  /*9ab0*/  UPRMT UR5, UR37, 0x654, UR5 ;  /* 0x0000065425057896 */ /* 0x000fe20008000005 */
[--C-:B----4-:R-:W-:Y:S02]  /*9ac0*/  HADD2.F32 R89, -RZ, R96.reuse.H0_H0 ;  /* 0x20000060ff597230 */ /* 0x110fe40000004100 */
[----:B------:R-:W-:Y:S02]  /*9ad0*/  HADD2.F32 R91, -RZ, R96.H1_H1 ;  /* 0x30000060ff5b7230 */ /* 0x000fe40000004100 */
[--C-:B------:R-:W-:Y:S02]  /*9ae0*/  HADD2.F32 R92, -RZ, R97.reuse.H0_H0 ;  /* 0x20000061ff5c7230 */ /* 0x100fe40000004100 */
[----:B------:R-:W-:Y:S02]  /*9af0*/  HADD2.F32 R94, -RZ, R97.H1_H1 ;  /* 0x30000061ff5e7230 */ /* 0x000fe40000004100 */
[----:B-1----:R-:W-:Y:S01]  /*9b00*/  SYNCS.ARRIVE.TRANS64.RED.A1T0 RZ, [UR5], RZ ;  /* 0x000000ffffff79a7 */ /* 0x002fe20008100405 */
[--C-:B------:R-:W-:Y:S02]  /*9b10*/  HADD2.F32 R93, -RZ, R98.reuse.H0_H0 ;  /* 0x20000062ff5d7230 */ /* 0x100fe40000004100 */
[----:B------:R-:W-:Y:S02]  /*9b20*/  HADD2.F32 R96, -RZ, R98.H1_H1 ;  /* 0x30000062ff607230 */ /* 0x000fe40000004100 */
[--C-:B------:R-:W-:Y:S02]  /*9b30*/  HADD2.F32 R95, -RZ, R99.reuse.H0_H0 ;  /* 0x20000063ff5f7230 */ /* 0x100fe40000004100 */
[----:B------:R-:W-:Y:S02]  /*9b40*/  HADD2.F32 R98, -RZ, R99.H1_H1 ;  /* 0x30000063ff627230 */ /* 0x000fe40000004100 */
[C---:B------:R-:W-:Y:S01]  /*9b50*/  FMUL R4, R78.reuse, R4 ;  /* 0x000000044e047220 */ /* 0x040fe20000400000 */
[C---:B------:R-:W-:Y:S01]  /*9b60*/  FMUL R5, R78.reuse, R5 ;  /* 0x000000054e057220 */ /* 0x040fe20000400000 */
[C---:B------:R-:W-:Y:S01]  /*9b70*/  FMUL R6, R78.reuse, R6 ;  /* 0x000000064e067220 */ /* 0x040fe20000400000 */
[C---:B------:R-:W-:Y:S01]  /*9b80*/  FMUL R7, R78.reuse, R7 ;  /* 0x000000074e077220 */ /* 0x040fe20000400000 */
[C---:B------:R-:W-:Y:S01]  /*9b90*/  FFMA R4, R81.reuse, R82, R4 ;  /* 0x0000005251047223 */ /* 0x040fe20000000004 */
[C---:B------:R-:W-:Y:S01]  /*9ba0*/  FFMA R5, R81.reuse, R84, R5 ;  /* 0x0000005451057223 */ /* 0x040fe20000000005 */
[C---:B------:R-:W-:Y:S01]  /*9bb0*/  FFMA R6, R81.reuse, R83, R6 ;  /* 0x0000005351067223 */ /* 0x040fe20000000006 */
[----:B------:R-:W-:Y:S01]  /*9bc0*/  FFMA R7, R81, R86, R7 ;  /* 0x0000005651077223 */ /* 0x000fe20000000007 */
[C---:B------:R-:W-:Y:S01]  /*9bd0*/  FMUL R8, R78.reuse, R8 ;  /* 0x000000084e087220 */ /* 0x040fe20000400000 */
[C---:B------:R-:W-:Y:S01]  /*9be0*/  FMUL R9, R78.reuse, R9 ;  /* 0x000000094e097220 */ /* 0x040fe20000400000 */
[----:B------:R-:W-:Y:S01]  /*9bf0*/  F2FP.F16.F32.PACK_AB R4, R5, R4 ;  /* 0x000000040504723e */ /* 0x000fe200000000ff */
[C---:B------:R-:W-:Y:S01]  /*9c00*/  FMUL R10, R78.reuse, R10 ;  /* 0x0000000a4e0a7220 */ /* 0x040fe20000400000 */
[----:B------:R-:W-:Y:S01]  /*9c10*/  F2FP.F16.F32.PACK_AB R5, R7, R6 ;  /* 0x000000060705723e */ /* 0x000fe200000000ff */
[C---:B------:R-:W-:Y:S01]  /*9c20*/  FFMA R8, R81.reuse, R85, R8 ;  /* 0x0000005551087223 */ /* 0x040fe20000000008 */
[C---:B------:R-:W-:Y:S01]  /*9c30*/  FFMA R9, R81.reuse, R88, R9 ;  /* 0x0000005851097223 */ /* 0x040fe20000000009 */
[----:B------:R-:W-:Y:S01]  /*9c40*/  FFMA R10, R81, R87, R10 ;  /* 0x00000057510a7223 */ /* 0x000fe2000000000a */
[C---:B------:R-:W-:Y:S01]  /*9c50*/  FMUL R11, R78.reuse, R11 ;  /* 0x0000000b4e0b7220 */ /* 0x040fe20000400000 */
[C---:B------:R-:W-:Y:S01]  /*9c60*/  FMUL R0, R78.reuse, R12 ;  /* 0x0000000c4e007220 */ /* 0x040fe20000400000 */
[C---:B------:R-:W-:Y:S01]  /*9c70*/  FMUL R2, R78.reuse, R13 ;  /* 0x0000000d4e027220 */ /* 0x040fe20000400000 */
[----:B------:R-:W-:Y:S01]  /*9c80*/  F2FP.F16.F32.PACK_AB R6, R9, R8 ;  /* 0x000000080906723e */ /* 0x000fe200000000ff */
[C---:B------:R-:W-:Y:S01]  /*9c90*/  FFMA R11, R81.reuse, R90, R11 ;  /* 0x0000005a510b7223 */ /* 0x040fe2000000000b */
[C---:B------:R-:W-:Y:S01]  /*9ca0*/  FFMA R0, R81.reuse, R89, R0 ;  /* 0x0000005951007223 */ /* 0x040fe20000000000 */
[----:B------:R-:W-:Y:S01]  /*9cb0*/  FFMA R2, R81, R91, R2 ;  /* 0x0000005b51027223 */ /* 0x000fe20000000002 */
[C---:B------:R-:W-:Y:S01]  /*9cc0*/  FMUL R3, R78.reuse, R14 ;  /* 0x0000000e4e037220 */ /* 0x040fe20000400000 */
[C---:B------:R-:W-:Y:S01]  /*9cd0*/  FMUL R15, R78.reuse, R15 ;  /* 0x0000000f4e0f7220 */ /* 0x040fe20000400000 */
[----:B------:R-:W-:Y:S01]  /*9ce0*/  F2FP.F16.F32.PACK_AB R7, R11, R10 ;  /* 0x0000000a0b07723e */ /* 0x000fe200000000ff */
[----:B------:R-:W-:Y:S01]  /*9cf0*/  FMUL R12, R78, R16 ;  /* 0x000000104e0c7220 */ /* 0x000fe20000400000 */
[----:B------:R-:W-:Y:S01]  /*9d00*/  F2FP.F16.F32.PACK_AB R8, R2, R0 ;  /* 0x000000000208723e */ /* 0x000fe200000000ff */
[C---:B------:R-:W-:Y:S01]  /*9d10*/  FFMA R3, R81.reuse, R92, R3 ;  /* 0x0000005c51037223 */ /* 0x040fe20000000003 */
[C---:B------:R-:W-:Y:S01]  /*9d20*/  FFMA R15, R81.reuse, R94, R15 ;  /* 0x0000005e510f7223 */ /* 0x040fe2000000000f */
[----:B------:R1:W-:Y:S01]  /*9d30*/  STS.128 [R178+UR48+0xc400], R4 ;  /* 0x00c40004b2007988 */ /* 0x0003e20008000c30 */
[----:B------:R-:W-:Y:S01]  /*9d40*/  FFMA R12, R81, R93, R12 ;  /* 0x0000005d510c7223 */ /* 0x000fe2000000000c */
[C---:B------:R-:W-:Y:S01]  /*9d50*/  FMUL R13, R78.reuse, R17 ;  /* 0x000000114e0d7220 */ /* 0x040fe20000400000 */
[C---:B------:R-:W-:Y:S01]  /*9d60*/  FMUL R14, R78.reuse, R18 ;  /* 0x000000124e0e7220 */ /* 0x040fe20000400000 */
[----:B------:R-:W-:Y:S01]  /*9d70*/  F2FP.F16.F32.PACK_AB R9, R15, R3 ;  /* 0x000000030f09723e */ /* 0x000fe200000000ff */
[--C-:B------:R-:W-:Y:S02]  /*9d80*/  HADD2.F32 R97, -RZ, R104.reuse.H0_H0 ;  /* 0x20000068ff617230 */ /* 0x100fe40000004100 */
[C---:B------:R-:W-:Y:S01]  /*9d90*/  FFMA R13, R81.reuse, R96, R13 ;  /* 0x00000060510d7223 */ /* 0x040fe2000000000d */
[----:B------:R-:W-:Y:S01]  /*9da0*/  FFMA R14, R81, R95, R14 ;  /* 0x0000005f510e7223 */ /* 0x000fe2000000000e */
[C---:B------:R-:W-:Y:S01]  /*9db0*/  FMUL R19, R78.reuse, R19 ;  /* 0x000000134e137220 */ /* 0x040fe20000400000 */
[----:B------:R-:W-:Y:S02]  /*9dc0*/  HADD2.F32 R100, -RZ, R104.H1_H1 ;  /* 0x30000068ff647230 */ /* 0x000fe40000004100 */
[C---:B------:R-:W-:Y:S01]  /*9dd0*/  FMUL R16, R78.reuse, R20 ;  /* 0x000000144e107220 */ /* 0x040fe20000400000 */
[----:B------:R-:W-:Y:S01]  /*9de0*/  F2FP.F16.F32.PACK_AB R10, R13, R12 ;  /* 0x0000000c0d0a723e */ /* 0x000fe200000000ff */
[C---:B------:R-:W-:Y:S01]  /*9df0*/  FFMA R19, R81.reuse, R98, R19 ;  /* 0x0000006251137223 */ /* 0x040fe20000000013 */
[--C-:B------:R-:W-:Y:S02]  /*9e00*/  HADD2.F32 R99, -RZ, R105.reuse.H0_H0 ;  /* 0x20000069ff637230 */ /* 0x100fe40000004100 */
[----:B------:R-:W-:Y:S01]  /*9e10*/  FFMA R16, R81, R97, R16 ;  /* 0x0000006151107223 */ /* 0x000fe20000000010 */
[C---:B------:R-:W-:Y:S01]  /*9e20*/  FMUL R17, R78.reuse, R21 ;  /* 0x000000154e117220 */ /* 0x040fe20000400000 */
[----:B------:R-:W-:Y:S01]  /*9e30*/  HADD2.F32 R102, -RZ, R105.H1_H1 ;  /* 0x30000069ff667230 */ /* 0x000fe20000004100 */
[----:B------:R-:W-:Y:S01]  /*9e40*/  F2FP.F16.F32.PACK_AB R11, R19, R14 ;  /* 0x0000000e130b723e */ /* 0x000fe200000000ff */
[C---:B------:R-:W-:Y:S01]  /*9e50*/  FMUL R18, R78.reuse, R22 ;  /* 0x000000164e127220 */ /* 0x040fe20000400000 */
[C---:B------:R-:W-:Y:S01]  /*9e60*/  FFMA R17, R81.reuse, R100, R17 ;  /* 0x0000006451117223 */ /* 0x040fe20000000011 */
[--C-:B------:R-:W-:Y:S02]  /*9e70*/  HADD2.F32 R101, -RZ, R106.reuse.H0_H0 ;  /* 0x2000006aff657230 */ /* 0x100fe40000004100 */
[C---:B------:R-:W-:Y:S01]  /*9e80*/  FMUL R23, R78.reuse, R23 ;  /* 0x000000174e177220 */ /* 0x040fe20000400000 */
[----:B------:R1:W-:Y:S01]  /*9e90*/  STS.128 [R179+0xc400], R8 ;  /* 0x00c40008b3007388 */ /* 0x0003e20000000c00 */
[----:B------:R-:W-:Y:S01]  /*9ea0*/  FFMA R18, R81, R99, R18 ;  /* 0x0000006351127223 */ /* 0x000fe20000000012 */
[----:B------:R-:W-:Y:S01]  /*9eb0*/  F2FP.F16.F32.PACK_AB R16, R17, R16 ;  /* 0x000000101110723e */ /* 0x000fe200000000ff */
[----:B------:R-:W-:Y:S01]  /*9ec0*/  FFMA R23, R81, R102, R23 ;  /* 0x0000006651177223 */ /* 0x000fe20000000017 */
[----:B------:R-:W-:Y:S02]  /*9ed0*/  HADD2.F32 R104, -RZ, R106.H1_H1 ;  /* 0x3000006aff687230 */ /* 0x000fe40000004100 */
[C---:B------:R-:W-:Y:S01]  /*9ee0*/  FMUL R20, R78.reuse, R24 ;  /* 0x000000184e147220 */ /* 0x040fe20000400000 */
[--C-:B------:R-:W-:Y:S02]  /*9ef0*/  HADD2.F32 R103, -RZ, R107.reuse.H0_H0 ;  /* 0x2000006bff677230 */ /* 0x100fe40000004100 */
[C---:B------:R-:W-:Y:S01]  /*9f00*/  FMUL R21, R78.reuse, R25 ;  /* 0x000000194e157220 */ /* 0x040fe20000400000 */
[----:B------:R-:W-:Y:S01]  /*9f10*/  F2FP.F16.F32.PACK_AB R17, R23, R18 ;  /* 0x000000121711723e */ /* 0x000fe200000000ff */
[C---:B------:R-:W-:Y:S01]  /*9f20*/  FFMA R20, R81.reuse, R101, R20 ;  /* 0x0000006551147223 */ /* 0x040fe20000000014 */
[----:B------:R-:W-:Y:S02]  /*9f30*/  HADD2.F32 R106, -RZ, R107.H1_H1 ;  /* 0x3000006bff6a7230 */ /* 0x000fe40000004100 */
[----:B------:R-:W-:Y:S01]  /*9f40*/  FFMA R21, R81, R104, R21 ;  /* 0x0000006851157223 */ /* 0x000fe20000000015 */
[C---:B------:R-:W-:Y:S01]  /*9f50*/  FMUL R22, R78.reuse, R26 ;  /* 0x0000001a4e167220 */ /* 0x040fe20000400000 */
[--C-:B------:R-:W-:Y:S02]  /*9f60*/  HADD2.F32 R105, -RZ, R112.reuse.H0_H0 ;  /* 0x20000070ff697230 */ /* 0x100fe40000004100 */
[C---:B------:R-:W-:Y:S01]  /*9f70*/  FMUL R27, R78.reuse, R27 ;  /* 0x0000001b4e1b7220 */ /* 0x040fe20000400000 */
[----:B------:R-:W-:Y:S01]  /*9f80*/  HADD2.F32 R108, -RZ, R112.H1_H1 ;  /* 0x30000070ff6c7230 */ /* 0x000fe20000004100 */
[----:B------:R-:W-:Y:S01]  /*9f90*/  F2FP.F16.F32.PACK_AB R18, R21, R20 ;  /* 0x000000141512723e */ /* 0x000fe200000000ff */
[C---:B------:R-:W-:Y:S01]  /*9fa0*/  FFMA R22, R81.reuse, R103, R22 ;  /* 0x0000006751167223 */ /* 0x040fe20000000016 */
        /* <DEDUP_REMOVED lines=9> */
[--C-:B------:R-:W-:Y:S01]  /*a040*/  HADD2.F32 R109, -RZ, R114.reuse.H0_H0 ;  /* 0x20000072ff6d7230 */ /* 0x100fe20000004100 */
[----:B------:R1:W-:Y:S01]  /*a050*/  STS.128 [R177+0xc400], R16 ;  /* 0x00c40010b1007388 */ /* 0x0003e20000000c00 */
        /* <DEDUP_REMOVED lines=69> */
[C---:B------:R-:W-:Y:S01]  /*a4b0*/  FFMA R45, R81.reuse, R128, R45 ;  /* 0x00000080512d7223 */ /* 0x040fe2000000002d */
[C---:B------:R-:W-:Y:S01]  /*a4c0*/  FMUL R46, R78.reuse, R50 ;  /* 0x000000324e2e7220 */ /* 0x040fe20000400000 */
[--C-:B------:R-:W-:Y:S02]  /*a4d0*/  HADD2.F32 R129, -RZ, R136.reuse.H0_H0 ;  /* 0x20000088ff817230 */ /* 0x100fe40000004100 */
[C---:B------:R-:W-:Y:S01]  /*a4e0*/  FMUL R51, R78.reuse, R51 ;  /* 0x000000334e337220 */ /* 0x040fe20000400000 */
[----:B------:R-:W-:Y:S02]  /*a4f0*/  HADD2.F32 R132, -RZ, R136.H1_H1 ;  /* 0x30000088ff847230 */ /* 0x000fe40000004100 */
[C---:B------:R-:W-:Y:S01]  /*a500*/  FMUL R48, R78.reuse, R52 ;  /* 0x000000344e307220 */ /* 0x040fe20000400000 */
[--C-:B------:R-:W-:Y:S02]  /*a510*/  HADD2.F32 R131, -RZ, R137.reuse.H0_H0 ;  /* 0x20000089ff837230 */ /* 0x100fe40000004100 */
[C---:B------:R-:W-:Y:S01]  /*a520*/  FMUL R49, R78.reuse, R53 ;  /* 0x000000354e317220 */ /* 0x040fe20000400000 */
[C---:B------:R-:W-:Y:S01]  /*a530*/  FFMA R46, R81.reuse, R127, R46 ;  /* 0x0000007f512e7223 */ /* 0x040fe2000000002e */
[----:B------:R-:W-:Y:S02]  /*a540*/  HADD2.F32 R134, -RZ, R137.H1_H1 ;  /* 0x30000089ff867230 */ /* 0x000fe40000004100 */
[C---:B------:R-:W-:Y:S01]  /*a550*/  FMUL R50, R78.reuse, R54 ;  /* 0x000000364e327220 */ /* 0x040fe20000400000 */
[C---:B------:R-:W-:Y:S01]  /*a560*/  FFMA R51, R81.reuse, R130, R51 ;  /* 0x0000008251337223 */ /* 0x040fe20000000033 */
        /* <DEDUP_REMOVED lines=11> */
[----:B------:R-:W-:Y:S01]  /*a620*/  FFMA R55, R81, R134, R55 ;  /* 0x0000008651377223 */ /* 0x000fe20000000037 */
[--C-:B------:R-:W-:Y:S02]  /*a630*/  HADD2.F32 R137, -RZ, R144.reuse.H0_H0 ;  /* 0x20000090ff897230 */ /* 0x100fe40000004100 */
[C---:B------:R-:W-:Y:S01]  /*a640*/  FMUL R59, R78.reuse, R59 ;  /* 0x0000003b4e3b7220 */ /* 0x040fe20000400000 */
[----:B------:R-:W-:Y:S01]  /*a650*/  F2FP.F16.F32.PACK_AB R42, R45, R44 ;  /* 0x0000002c2d2a723e */ /* 0x000fe200000000ff */
[----:B------:R-:W-:Y:S01]  /*a660*/  FFMA R52, R81, R133, R52 ;  /* 0x0000008551347223 */ /* 0x000fe20000000034 */
[----:B------:R-:W-:Y:S01]  /*a670*/  F2FP.F16.F32.PACK_AB R43, R51, R46 ;  /* 0x0000002e332b723e */ /* 0x000fe200000000ff */
[----:B------:R-:W-:Y:S02]  /*a680*/  HADD2.F32 R140, -RZ, R144.H1_H1 ;  /* 0x30000090ff8c7230 */ /* 0x000fe40000004100 */
[C---:B------:R-:W-:Y:S01]  /*a690*/  FMUL R56, R78.reuse, R60 ;  /* 0x0000003c4e387220 */ /* 0x040fe20000400000 */
[C---:B------:R-:W-:Y:S01]  /*a6a0*/  FFMA R53, R81.reuse, R136, R53 ;  /* 0x0000008851357223 */ /* 0x040fe20000000035 */
[--C-:B------:R-:W-:Y:S01]  /*a6b0*/  HADD2.F32 R139, -RZ, R145.reuse.H0_H0 ;  /* 0x20000091ff8b7230 */ /* 0x100fe20000004100 */
[----:B------:R1:W-:Y:S01]  /*a6c0*/  STS.128 [R182+0xc400], R40 ;  /* 0x00c40028b6007388 */ /* 0x0003e20000000c00 */
        /* <DEDUP_REMOVED lines=15> */
[----:B------:R-:W-:Y:S02]  /*a7c0*/  HADD2.F32 R146, -RZ, R147.H1_H1 ;  /* 0x30000093ff927230 */ /* 0x000fe40000004100 */
[C---:B------:R-:W-:Y:S01]  /*a7d0*/  FMUL R62, R78.reuse, R66 ;  /* 0x000000424e3e7220 */ /* 0x040fe20000400000 */
[----:B------:R-:W-:Y:S01]  /*a7e0*/  F2FP.F16.F32.PACK_AB R49, R55, R50 ;  /* 0x000000323731723e */ /* 0x000fe200000000ff */
        /* <DEDUP_REMOVED lines=31> */
.L_x_124:
[----:B------:R-:W-:Y:S05]  /*a9e0*/  BSYNC.RECONVERGENT B0 ;  /* 0x0000000000007941 */ /* 0x000fea0003800200 */
.L_x_123:
[----:B------:R-:W-:Y:S01]  /*a9f0*/  BAR.SYNC.DEFER_BLOCKING 0x1, 0x80 ;  /* 0x0042000000007b1d */ /* 0x000fe20000010000 */
[----:B------:R-:W-:Y:S01]  /*aa00*/  UISETP.NE.AND UP0, UPT, UR49, -0x4, UPT ;  /* 0xfffffffc3100788c */ /* 0x000fe2000bf05270 */
[----:B------:R-:W-:Y:S08]  /*aa10*/  IADD3 R76, PT, PT, R76, 0x1, RZ ;  /* 0x000000014c4c7810 */ /* 0x000ff00007ffe0ff */
[----:B------:R-:W-:Y:S05]  /*aa20*/  BRA.U !UP0, `(.L_x_125) ;  /* 0x0000000108287547 */ /* 0x000fea000b800000 */
[----:B------:R-:W-:Y:S01]  /*aa30*/  ISETP.NE.AND P0, PT, R176, RZ, PT ;  /* 0x000000ffb000720c */ /* 0x000fe20003f05270 */
[----:B------:R-:W-:Y:S01]  /*aa40*/  IMAD.U32 R3, RZ, RZ, UR51 ;  /* 0x00000033ff037e24 */ /* 0x000fe2000f8e00ff */
[----:B------:R-:W-:Y:S01]  /*aa50*/  UIADD3 UR51, UPT, UPT, UR51, 0x1, URZ ;  /* 0x0000000133337890 */ /* 0x000fe2000fffe0ff */
[----:B------:R-:W-:Y:S03]  /*aa60*/  IMAD.U32 R0, RZ, RZ, UR37 ;  /* 0x00000025ff007e24 */ /* 0x000fe6000f8e00ff */
[----:B------:R-:W-:Y:S04]  /*aa70*/  UISETP.NE.AND UP0, UPT, UR51, 0x4, UPT ;  /* 0x000000043300788c */ /* 0x000fe8000bf05270 */
[----:B------:R-:W-:Y:S03]  /*aa80*/  USEL UR51, UR51, URZ, UP0 ;  /* 0x000000ff33337287 */ /* 0x000fe60008000000 */
[----:B------:R-:W-:Y:S05]  /*aa90*/  @P0 LEA R3, R3, UR48, 0x3 ;  /* 0x0000003003030c11 */ /* 0x000fea000f8e18ff */
[----:B------:R-:W-:Y:S05]  /*aaa0*/  @P0 VIADD R3, R3, 0x80 ;  /* 0x0000008003030836 */ /* 0x000fea0000000000 */
[----:B------:R-:W-:Y:S04]  /*aab0*/  @P0 PRMT R0, R0, 0x654, R3 ;  /* 0x0000065400000816 */ /* 0x000fe80000000003 */
[----:B------:R2:W-:Y:S03]  /*aac0*/  @P0 SYNCS.ARRIVE.TRANS64.RED.A1T0 RZ, [R0+URZ], RZ ;  /* 0x000000ff00ff09a7 */ /* 0x0005e600081004ff */
.L_x_125:
[----:B------:R-:W-:Y:S01]  /*aad0*/  ISETP.NE.AND P2, PT, R171, RZ, PT ;  /* 0x000000ffab00720c */ /* 0x000fe20003f45270 */
[----:B------:R-:W-:Y:S01]  /*aae0*/  UIADD3 UR49, UPT, UPT, UR49, 0x4, URZ ;  /* 0x0000000431317890 */ /* 0x000fe2000fffe0ff */
[----:B------:R-:W-:Y:S01]  /*aaf0*/  ISETP.NE.AND P0, PT, R173, 0x2, PT ;  /* 0x00000002ad00780c */ /* 0x000fe20003f05270 */
[----:B------:R-:W-:Y:S01]  /*ab00*/  IMAD.IADD R20, R75, 0x1, R154 ;  /* 0x000000014b147824 */ /* 0x000fe200078e029a */
[----:B------:R-:W-:Y:S01]  /*ab10*/  ISETP.NE.AND P1, PT, R76, 0x2, PT ;  /* 0x000000024c00780c */ /* 0x000fe20003f25270 */
[----:B------:R-:W-:Y:S01]  /*ab20*/  IMAD.IADD R21, R77, 0x1, R156 ;  /* 0x000000014d157824 */ /* 0x000fe200078e029c */
[----:B--2---:R-:W-:Y:S02]  /*ab30*/  SEL R0, RZ, 0x1, P0 ;  /* 0x00000001ff007807 */ /* 0x004fe40000000000 */
[----:B------:R-:W-:Y:S02]  /*ab40*/  SEL R3, RZ, 0x1, P1 ;  /* 0x00000001ff037807 */ /* 0x000fe40000800000 */
[----:B------:R-:W-:Y:S02]  /*ab50*/  LOP3.LUT R165, R165, R0, RZ, 0x3c, !PT ;  /* 0x00000000a5a57212 */ /* 0x000fe400078e3cff */
[----:B------:R-:W-:Y:S02]  /*ab60*/  LOP3.LUT R166, R166, R3, RZ, 0x3c, !PT ;  /* 0x00000003a6a67212 */ /* 0x000fe400078e3cff */
[----:B------:R-:W-:Y:S02]  /*ab70*/  @P2 R2UR UR36, R164 ;  /* 0x00000000a42422ca */ /* 0x000fe400000e0000 */
[----:B------:R-:W-:Y:S02]  /*ab80*/  SEL R173, R173, RZ, P0 ;  /* 0x000000ffadad7207 */ /* 0x000fe40000000000 */
[----:B------:R-:W-:Y:S01]  /*ab90*/  SEL R76, R76, RZ, P1 ;  /* 0x000000ff4c4c7207 */ /* 0x000fe20000800000 */
[----:B------:R-:W-:Y:S10]  /*aba0*/  @P2 BRA `(.L_x_126) ;  /* 0xffffffa0000c2947 */ /* 0x000ff4000383ffff */
[----:B------:R-:W-:-:S09]  /*abb0*/  UISETP.NE.AND UP0, UPT, UR50, URZ, UPT ;  /* 0x000000ff3200728c */ /* 0x000fd2000bf05270 */
[----:B------:R-:W-:Y:S05]  /*abc0*/  BRA.U !UP0, `(.L_x_127) ;  /* 0x0000000108487547 */ /* 0x000fea000b800000 */
[----:B------:R-:W2:Y:S02]  /*abd0*/  LDCU.64 UR4, c[0x0][0x890] ;  /* 0x00011200ff0477ac */ /* 0x000ea40008000a00 */
[----:B--2---:R-:W-:-:S04]  /*abe0*/  UISETP.NE.U32.AND UP0, UPT, UR4, URZ, UPT ;  /* 0x000000ff0400728c */ /* 0x004fc8000bf05070 */
[----:B------:R-:W-:-:S09]  /*abf0*/  UISETP.NE.AND.EX UP0, UPT, UR5, URZ, UPT, UP0 ;  /* 0x000000ff0500728c */ /* 0x000fd2000bf05300 */
[----:B------:R-:W-:Y:S05]  /*ac00*/  BRA.U UP0, `(.L_x_128) ;  /* 0x00000001000c7547 */ /* 0x000fea000b800000 */
[----:B------:R-:W-:-:S13]  /*ac10*/  FSETP.NEU.AND P0, PT, R81, RZ, PT ;  /* 0x000000ff5100720b */ /* 0x000fda0003f0d000 */
[----:B------:R-:W-:Y:S05]  /*ac20*/  @!P0 EXIT ;  /* 0x000000000000894d */ /* 0x000fea0003800000 */
[----:B------:R-:W-:Y:S05]  /*ac30*/  BRA `(.L_x_127) ;  /* 0x00000000002c7947 */ /* 0x000fea0003800000 */
.L_x_128:
[----:B------:R-:W-:Y:S01]  /*ac40*/  ISETP.NE.AND P0, PT, R172, RZ, PT ;  /* 0x000000ffac00720c */ /* 0x000fe20003f05270 */
[----:B------:R-:W-:-:S12]  /*ac50*/  BSSY.RECONVERGENT B0, `(.L_x_127) ;  /* 0x0000009000007945 */ /* 0x000fd80003800200 */
[----:B------:R-:W-:Y:S05]  /*ac60*/  @P0 BRA `(.L_x_129) ;  /* 0x0000000000140947 */ /* 0x000fea0003800000 */
[----:B------:R-:W2:Y:S02]  /*ac70*/  LDCU.64 UR4, c[0x0][0x888] ;  /* 0x00011100ff0477ac */ /* 0x000ea40008000a00 */
[----:B--2---:R-:W-:-:S04]  /*ac80*/  ISETP.NE.U32.AND P0, PT, RZ, UR4, PT ;  /* 0x00000004ff007c0c */ /* 0x004fc8000bf05070 */
[----:B------:R-:W-:-:S13]  /*ac90*/  ISETP.NE.AND.EX P0, PT, RZ, UR5, PT, P0 ;  /* 0x00000005ff007c0c */ /* 0x000fda000bf05300 */
[----:B------:R-:W-:Y:S05]  /*aca0*/  @!P0 EXIT ;  /* 0x000000000000894d */ /* 0x000fea0003800000 */
[----:B------:R-:W-:Y:S05]  /*acb0*/  BRA `(.L_x_130) ;  /* 0x0000000000087947 */ /* 0x000fea0003800000 */
.L_x_129:
[----:B------:R-:W-:-:S13]  /*acc0*/  FSETP.NEU.AND P0, PT, R81, RZ, PT ;  /* 0x000000ff5100720b */ /* 0x000fda0003f0d000 */
[----:B------:R-:W-:Y:S05]  /*acd0*/  @!P0 EXIT ;  /* 0x000000000000894d */ /* 0x000fea0003800000 */
.L_x_130:
[----:B------:R-:W-:Y:S05]  /*ace0*/  BSYNC.RECONVERGENT B0 ;  /* 0x0000000000007941 */ /* 0x000fea0003800200 */
.L_x_127:
[----:B------:R-:W-:Y:S01]  /*acf0*/  ULEA UR4, UR51, UR48, 0x3 ;  /* 0x0000003033047291 */ /* 0x000fe2000f8e18ff */
[----:B------:R-:W-:-:S04]  /*ad00*/  DEPBAR.LE SB0, 0x0 ;  /* 0x000080000000791a */ /* 0x000fc80000000000 */
[----:B------:R-:W-:-:S04]  /*ad10*/  UIADD3 UR4, UPT, UPT, UR4, 0x80, URZ ;  /* 0x0000008004047890 */ /* 0x000fc8000fffe0ff */
[----:B------:R-:W-:-:S09]  /*ad20*/  UPRMT UR4, UR37, 0x654, UR4 ;  /* 0x0000065425047896 */ /* 0x000fd20008000004 */
[----:B------:R-:W-:Y:S01]  /*ad30*/  SYNCS.ARRIVE.TRANS64.RED.A1T0 RZ, [UR4], RZ ;  /* 0x000000ffffff79a7 */ /* 0x000fe20008100404 */
[----:B------:R-:W-:Y:S05]  /*ad40*/  EXIT ;  /* 0x000000000000794d */ /* 0x000fea0003800000 */
.L_x_19:
[----:B--2---:R2:W1:Y:S02]  /*ad50*/  SYNCS.PHASECHK.TRANS64.TRYWAIT P0, [R3+URZ+0x100], R2 ;  /* 0x00010002030075a7 */ /* 0x00446400080011ff */
[----:B-1----:R-:W-:Y:S05]  /*ad60*/  @!P0 NANOSLEEP.SYNCS 0x989680 ;  /* 0x009896800000895d */ /* 0x002fea0003900000 */
[----:B------:R-:W1:Y:S02]  /*ad70*/  @!P0 SYNCS.PHASECHK.TRANS64 P0, [R3+URZ+0x100], R2 ;  /* 0x00010002030085a7 */ /* 0x000e6400080010ff */
[----:B-1----:R-:W-:Y:S05]  /*ad80*/  @!P0 BRA `(.L_x_19) ;  /* 0xfffffffc00f08947 */ /* 0x002fea000383ffff */
[----:B------:R-:W-:Y:S05]  /*ad90*/  BRA `(.L_x_131) ;  /* 0xffffff6800147947 */ /* 0x000fea000383ffff */
.L_x_22:
[----:B-1----:R-:W-:-:S07]  /*ada0*/  MOV R2, UR33 ;  /* 0x0000002100027c02 */ /* 0x002fce0008000f00 */
.L_x_132:
[----:B-1----:R1:W2:Y:S02]  /*adb0*/  SYNCS.PHASECHK.TRANS64.TRYWAIT P0, [R2+URZ+0x30], R5 ;  /* 0x00003005020075a7 */ /* 0x0022a400080011ff */
[----:B--2---:R-:W-:Y:S05]  /*adc0*/  @!P0 NANOSLEEP.SYNCS 0x989680 ;  /* 0x009896800000895d */ /* 0x004fea0003900000 */
[----:B------:R-:W2:Y:S02]  /*add0*/  @!P0 SYNCS.PHASECHK.TRANS64 P0, [R2+URZ+0x30], R5 ;  /* 0x00003005020085a7 */ /* 0x000ea400080010ff */
[----:B--2---:R-:W-:Y:S05]  /*ade0*/  @!P0 BRA `(.L_x_132) ;  /* 0xfffffffc00f08947 */ /* 0x004fea000383ffff */
[----:B------:R-:W-:Y:S05]  /*adf0*/  BRA `(.L_x_21) ;  /* 0xffffff6800647947 */ /* 0x000fea000383ffff */
.L_x_28:
[----:B-1----:R-:W-:-:S07]  /*ae00*/  MOV R2, UR17 ;  /* 0x0000001100027c02 */ /* 0x002fce0008000f00 */
.L_x_133:
[----:B-1----:R1:W2:Y:S02]  /*ae10*/  SYNCS.PHASECHK.TRANS64.TRYWAIT P0, [R2+URZ+0x30], R5 ;  /* 0x00003005020075a7 */ /* 0x0022a400080011ff */
[----:B--2---:R-:W-:Y:S05]  /*ae20*/  @!P0 NANOSLEEP.SYNCS 0x989680 ;  /* 0x009896800000895d */ /* 0x004fea0003900000 */
[----:B------:R-:W2:Y:S02]  /*ae30*/  @!P0 SYNCS.PHASECHK.TRANS64 P0, [R2+URZ+0x30], R5 ;  /* 0x00003005020085a7 */ /* 0x000ea400080010ff */
[----:B--2---:R-:W-:Y:S05]  /*ae40*/  @!P0 BRA `(.L_x_133) ;  /* 0xfffffffc00f08947 */ /* 0x004fea000383ffff */
[----:B------:R-:W-:Y:S05]  /*ae50*/  BRA `(.L_x_27) ;  /* 0xffffff6c000c7947 */ /* 0x000fea000383ffff */
.L_x_32:
[----:B-1----:R1:W2:Y:S02]  /*ae60*/  SYNCS.PHASECHK.TRANS64.TRYWAIT P0, [R2+URZ+0xb0], R3 ;  /* 0x0000b003020075a7 */ /* 0x0022a400080011ff */
[----:B--2---:R-:W-:Y:S05]  /*ae70*/  @!P0 NANOSLEEP.SYNCS 0x989680 ;  /* 0x009896800000895d */ /* 0x004fea0003900000 */
[----:B------:R-:W2:Y:S02]  /*ae80*/  @!P0 SYNCS.PHASECHK.TRANS64 P0, [R2+URZ+0xb0], R3 ;  /* 0x0000b003020085a7 */ /* 0x000ea400080010ff */
[----:B--2---:R-:W-:Y:S05]  /*ae90*/  @!P0 BRA `(.L_x_32) ;  /* 0xfffffffc00f08947 */ /* 0x004fea000383ffff */
[----:B------:R-:W-:Y:S05]  /*aea0*/  BRA `(.L_x_134) ;  /* 0xffffff6c009c7947 */ /* 0x000fea000383ffff */
.L_x_36:
[----:B----4-:R-:W-:-:S07]  /*aeb0*/  MOV R0, UR5 ;  /* 0x0000000500007c02 */ /* 0x010fce0008000f00 */
.L_x_135:
[----:B-1----:R1:W2:Y:S02]  /*aec0*/  SYNCS.PHASECHK.TRANS64.TRYWAIT P0, [R0+URZ], R3 ;  /* 0x00000003000075a7 */ /* 0x0022a400080011ff */
[----:B--2---:R-:W-:Y:S05]  /*aed0*/  @!P0 NANOSLEEP.SYNCS 0x989680 ;  /* 0x009896800000895d */ /* 0x004fea0003900000 */
[----:B------:R-:W2:Y:S02]  /*aee0*/  @!P0 SYNCS.PHASECHK.TRANS64 P0, [R0+URZ], R3 ;  /* 0x00000003000085a7 */ /* 0x000ea400080010ff */
[----:B--2---:R-:W-:Y:S05]  /*aef0*/  @!P0 BRA `(.L_x_135) ;  /* 0xfffffffc00f08947 */ /* 0x004fea000383ffff */
[----:B------:R-:W-:Y:S05]  /*af00*/  BRA `(.L_x_136) ;  /* 0xffffff74000c7947 */ /* 0x000fea000383ffff */
.L_x_37:
[----:B----4-:R-:W-:-:S07]  /*af10*/  MOV R0, UR5 ;  /* 0x0000000500007c02 */ /* 0x010fce0008000f00 */
.L_x_137:
[----:B-1----:R1:W2:Y:S02]  /*af20*/  SYNCS.PHASECHK.TRANS64.TRYWAIT P0, [R0+URZ], R3 ;  /* 0x00000003000075a7 */ /* 0x0022a400080011ff */
[----:B--2---:R-:W-:Y:S05]  /*af30*/  @!P0 NANOSLEEP.SYNCS 0x989680 ;  /* 0x009896800000895d */ /* 0x004fea0003900000 */
[----:B------:R-:W2:Y:S02]  /*af40*/  @!P0 SYNCS.PHASECHK.TRANS64 P0, [R0+URZ], R3 ;  /* 0x00000003000085a7 */ /* 0x000ea400080010ff */
[----:B--2---:R-:W-:Y:S05]  /*af50*/  @!P0 BRA `(.L_x_137) ;  /* 0xfffffffc00f08947 */ /* 0x004fea000383ffff */
[----:B------:R-:W-:Y:S05]  /*af60*/  BRA `(.L_x_138) ;  /* 0xffffff7400187947 */ /* 0x000fea000383ffff */
.L_x_38:
[----:B----4-:R-:W-:-:S07]  /*af70*/  MOV R0, UR5 ;  /* 0x0000000500007c02 */ /* 0x010fce0008000f00 */
.L_x_139:
[----:B-1----:R1:W2:Y:S02]  /*af80*/  SYNCS.PHASECHK.TRANS64.TRYWAIT P0, [R0+URZ], R3 ;  /* 0x00000003000075a7 */ /* 0x0022a400080011ff */
[----:B--2---:R-:W-:Y:S05]  /*af90*/  @!P0 NANOSLEEP.SYNCS 0x989680 ;  /* 0x009896800000895d */ /* 0x004fea0003900000 */
[----:B------:R-:W2:Y:S02]  /*afa0*/  @!P0 SYNCS.PHASECHK.TRANS64 P0, [R0+URZ], R3 ;  /* 0x00000003000085a7 */ /* 0x000ea400080010ff */
[----:B--2---:R-:W-:Y:S05]  /*afb0*/  @!P0 BRA `(.L_x_139) ;  /* 0xfffffffc00f08947 */ /* 0x004fea000383ffff */
[----:B------:R-:W-:Y:S05]  /*afc0*/  BRA `(.L_x_140) ;  /* 0xffffff7400247947 */ /* 0x000fea000383ffff */
.L_x_39:
[----:B----4-:R-:W-:-:S07]  /*afd0*/  MOV R0, UR5 ;  /* 0x0000000500007c02 */ /* 0x010fce0008000f00 */
.L_x_141:
[----:B-1----:R1:W2:Y:S02]  /*afe0*/  SYNCS.PHASECHK.TRANS64.TRYWAIT P0, [R0+URZ], R3 ;  /* 0x00000003000075a7 */ /* 0x0022a400080011ff */
[----:B--2---:R-:W-:Y:S05]  /*aff0*/  @!P0 NANOSLEEP.SYNCS 0x989680 ;  /* 0x009896800000895d */ /* 0x004fea0003900000 */
[----:B------:R-:W2:Y:S02]  /*b000*/  @!P0 SYNCS.PHASECHK.TRANS64 P0, [R0+URZ], R3 ;  /* 0x00000003000085a7 */ /* 0x000ea400080010ff */
[----:B--2---:R-:W-:Y:S05]  /*b010*/  @!P0 BRA `(.L_x_141) ;  /* 0xfffffffc00f08947 */ /* 0x004fea000383ffff */
[----:B------:R-:W-:Y:S05]  /*b020*/  BRA `(.L_x_142) ;  /* 0xffffff7400307947 */ /* 0x000fea000383ffff */
.L_x_40:
[----:B----4-:R-:W-:-:S07]  /*b030*/  MOV R0, UR5 ;  /* 0x0000000500007c02 */ /* 0x010fce0008000f00 */
.L_x_143:
[----:B-1----:R1:W2:Y:S02]  /*b040*/  SYNCS.PHASECHK.TRANS64.TRYWAIT P0, [R0+URZ], R3 ;  /* 0x00000003000075a7 */ /* 0x0022a400080011ff */
[----:B--2---:R-:W-:Y:S05]  /*b050*/  @!P0 NANOSLEEP.SYNCS 0x989680 ;  /* 0x009896800000895d */ /* 0x004fea0003900000 */
[----:B------:R-:W2:Y:S02]  /*b060*/  @!P0 SYNCS.PHASECHK.TRANS64 P0, [R0+URZ], R3 ;  /* 0x00000003000085a7 */ /* 0x000ea400080010ff */
[----:B--2---:R-:W-:Y:S05]  /*b070*/  @!P0 BRA `(.L_x_143) ;  /* 0xfffffffc00f08947 */ /* 0x004fea000383ffff */
[----:B------:R-:W-:Y:S05]  /*b080*/  BRA `(.L_x_144) ;  /* 0xffffff74003c7947 */ /* 0x000fea000383ffff */
.L_x_43:
[----:B-1----:R1:W2:Y:S02]  /*b090*/  SYNCS.PHASECHK.TRANS64.TRYWAIT P0, [R0+URZ+0xf0], R5 ;  /* 0x0000f005000075a7 */ /* 0x0022a400080011ff */
[----:B--2---:R-:W-:Y:S05]  /*b0a0*/  @!P0 NANOSLEEP.SYNCS 0x989680 ;  /* 0x009896800000895d */ /* 0x004fea0003900000 */
[----:B------:R-:W2:Y:S02]  /*b0b0*/  @!P0 SYNCS.PHASECHK.TRANS64 P0, [R0+URZ+0xf0], R5 ;  /* 0x0000f005000085a7 */ /* 0x000ea400080010ff */
[----:B--2---:R-:W-:Y:S05]  /*b0c0*/  @!P0 BRA `(.L_x_43) ;  /* 0xfffffffc00f08947 */ /* 0x004fea000383ffff */
[----:B------:R-:W-:Y:S05]  /*b0d0*/  BRA `(.L_x_145) ;  /* 0xffffff7400987947 */ /* 0x000fea000383ffff */
.L_x_44:
[----:B------:R-:W-:-:S07]  /*b0e0*/  MOV R0, UR5 ;  /* 0x0000000500007c02 */ /* 0x000fce0008000f00 */
.L_x_146:
[----:B-1----:R1:W2:Y:S02]  /*b0f0*/  SYNCS.PHASECHK.TRANS64.TRYWAIT P0, [R0+URZ+0xc0], R5 ;  /* 0x0000c005000075a7 */ /* 0x0022a400080011ff */
[----:B--2---:R-:W-:Y:S05]  /*b100*/  @!P0 NANOSLEEP.SYNCS 0x989680 ;  /* 0x009896800000895d */ /* 0x004fea0003900000 */
[----:B------:R-:W2:Y:S02]  /*b110*/  @!P0 SYNCS.PHASECHK.TRANS64 P0, [R0+URZ+0xc0], R5 ;  /* 0x0000c005000085a7 */ /* 0x000ea400080010ff */
[----:B--2---:R-:W-:Y:S05]  /*b120*/  @!P0 BRA `(.L_x_146) ;  /* 0xfffffffc00f08947 */ /* 0x004fea000383ffff */
[----:B------:R-:W-:Y:S05]  /*b130*/  BRA `(.L_x_147) ;  /* 0xffffff7400a87947 */ /* 0x000fea000383ffff */
.L_x_45:
[----:B-1----:R1:W2:Y:S02]  /*b140*/  SYNCS.PHASECHK.TRANS64.TRYWAIT P1, [R0+URZ+0xb0], R5 ;  /* 0x0000b005000075a7 */ /* 0x0022a400080211ff */
[----:B--2---:R-:W-:Y:S05]  /*b150*/  @!P1 NANOSLEEP.SYNCS 0x989680 ;  /* 0x009896800000995d */ /* 0x004fea0003900000 */
[----:B------:R-:W2:Y:S02]  /*b160*/  @!P1 SYNCS.PHASECHK.TRANS64 P1, [R0+URZ+0xb0], R5 ;  /* 0x0000b005000095a7 */ /* 0x000ea400080210ff */
[----:B--2---:R-:W-:Y:S05]  /*b170*/  @!P1 BRA `(.L_x_45) ;  /* 0xfffffffc00f09947 */ /* 0x004fea000383ffff */
[----:B------:R-:W-:Y:S05]  /*b180*/  BRA `(.L_x_148) ;  /* 0xffffff7400d87947 */ /* 0x000fea000383ffff */
.L_x_48:
[----:B------:R-:W-:-:S07]  /*b190*/  MOV R0, UR5 ;  /* 0x0000000500007c02 */ /* 0x000fce0008000f00 */
.L_x_149:
[----:B-1----:R1:W2:Y:S02]  /*b1a0*/  SYNCS.PHASECHK.TRANS64.TRYWAIT P0, [R0+URZ+0xc0], R3 ;  /* 0x0000c003000075a7 */ /* 0x0022a400080011ff */
[----:B--2---:R-:W-:Y:S05]  /*b1b0*/  @!P0 NANOSLEEP.SYNCS 0x989680 ;  /* 0x009896800000895d */ /* 0x004fea0003900000 */
[----:B------:R-:W2:Y:S02]  /*b1c0*/  @!P0 SYNCS.PHASECHK.TRANS64 P0, [R0+URZ+0xc0], R3 ;  /* 0x0000c003000085a7 */ /* 0x000ea400080010ff */
[----:B--2---:R-:W-:Y:S05]  /*b1d0*/  @!P0 BRA `(.L_x_149) ;  /* 0xfffffffc00f08947 */ /* 0x004fea000383ffff */
[----:B------:R-:W-:Y:S05]  /*b1e0*/  BRA `(.L_x_47) ;  /* 0xffffff78002c7947 */ /* 0x000fea000383ffff */
.L_x_55:
[----:B-1----:R1:W2:Y:S02]  /*b1f0*/  SYNCS.PHASECHK.TRANS64.TRYWAIT P1, [R0+URZ+0xb0], R5 ;  /* 0x0000b005000075a7 */ /* 0x0022a400080211ff */
[----:B--2---:R-:W-:Y:S05]  /*b200*/  @!P1 NANOSLEEP.SYNCS 0x989680 ;  /* 0x009896800000995d */ /* 0x004fea0003900000 */
[----:B------:R-:W2:Y:S02]  /*b210*/  @!P1 SYNCS.PHASECHK.TRANS64 P1, [R0+URZ+0xb0], R5 ;  /* 0x0000b005000095a7 */ /* 0x000ea400080210ff */
[----:B--2---:R-:W-:Y:S05]  /*b220*/  @!P1 BRA `(.L_x_55) ;  /* 0xfffffffc00f09947 */ /* 0x004fea000383ffff */
[----:B------:R-:W-:Y:S05]  /*b230*/  BRA `(.L_x_150) ;  /* 0xffffff7c008c7947 */ /* 0x000fea000383ffff */
.L_x_56:
[----:B------:R-:W-:-:S07]  /*b240*/  MOV R3, UR8 ;  /* 0x0000000800037c02 */ /* 0x000fce0008000f00 */
.L_x_151:
[----:B-1----:R1:W2:Y:S02]  /*b250*/  SYNCS.PHASECHK.TRANS64.TRYWAIT P0, [R3+URZ+0xe0], R0 ;  /* 0x0000e000030075a7 */ /* 0x0022a400080011ff */
[----:B--2---:R-:W-:Y:S05]  /*b260*/  @!P0 NANOSLEEP.SYNCS 0x989680 ;  /* 0x009896800000895d */ /* 0x004fea0003900000 */
[----:B------:R-:W2:Y:S02]  /*b270*/  @!P0 SYNCS.PHASECHK.TRANS64 P0, [R3+URZ+0xe0], R0 ;  /* 0x0000e000030085a7 */ /* 0x000ea400080010ff */
[----:B--2---:R-:W-:Y:S05]  /*b280*/  @!P0 BRA `(.L_x_151) ;  /* 0xfffffffc00f08947 */ /* 0x004fea000383ffff */
[----:B------:R-:W-:Y:S05]  /*b290*/  BRA `(.L_x_152) ;  /* 0xffffff7c00c47947 */ /* 0x000fea000383ffff */
.L_x_59:
[----:B------:R-:W-:Y:S07]  /*b2a0*/  MOV R0, UR7 ;  /* 0x0000000700007c02 */ /* 0x000fee0008000f00 */
.L_x_153:
[----:B-1----:R1:W2:Y:S02]  /*b2b0*/  SYNCS.PHASECHK.TRANS64.TRYWAIT P0, [R0+URZ], R3 ;  /* 0x00000003000075a7 */ /* 0x0022a400080011ff */
[----:B--2---:R-:W-:Y:S05]  /*b2c0*/  @!P0 NANOSLEEP.SYNCS 0x989680 ;  /* 0x009896800000895d */ /* 0x004fea0003900000 */
[----:B------:R-:W2:Y:S02]  /*b2d0*/  @!P0 SYNCS.PHASECHK.TRANS64 P0, [R0+URZ], R3 ;  /* 0x00000003000085a7 */ /* 0x000ea400080010ff */
[----:B--2---:R-:W-:Y:S05]  /*b2e0*/  @!P0 BRA `(.L_x_153) ;  /* 0xfffffffc00f08947 */ /* 0x004fea000383ffff */
[----:B------:R-:W-:Y:S05]  /*b2f0*/  BRA `(.L_x_58) ;  /* 0xffffff7c00e07947 */ /* 0x000fea000383ffff */
.L_x_62:
[----:B------:R-:W-:-:S07]  /*b300*/  MOV R0, UR5 ;  /* 0x0000000500007c02 */ /* 0x000fce0008000f00 */
.L_x_154:
[----:B--2---:R2:W3:Y:S02]  /*b310*/  SYNCS.PHASECHK.TRANS64.TRYWAIT P0, [R0+URZ], R3 ;  /* 0x00000003000075a7 */ /* 0x0044e400080011ff */
[----:B---3--:R-:W-:Y:S05]  /*b320*/  @!P0 NANOSLEEP.SYNCS 0x989680 ;  /* 0x009896800000895d */ /* 0x008fea0003900000 */
[----:B------:R-:W3:Y:S02]  /*b330*/  @!P0 SYNCS.PHASECHK.TRANS64 P0, [R0+URZ], R3 ;  /* 0x00000003000085a7 */ /* 0x000ee400080010ff */
[----:B---3--:R-:W-:Y:S05]  /*b340*/  @!P0 BRA `(.L_x_154) ;  /* 0xfffffffc00f08947 */ /* 0x008fea000383ffff */
[----:B------:R-:W-:Y:S05]  /*b350*/  BRA `(.L_x_155) ;  /* 0xffffff8000947947 */ /* 0x000fea000383ffff */
.L_x_63:
[----:B------:R-:W-:-:S07]  /*b360*/  MOV R0, UR7 ;  /* 0x0000000700007c02 */ /* 0x000fce0008000f00 */
.L_x_156:
[----:B--2---:R2:W3:Y:S02]  /*b370*/  SYNCS.PHASECHK.TRANS64.TRYWAIT P0, [R0+URZ], R3 ;  /* 0x00000003000075a7 */ /* 0x0044e400080011ff */
[----:B---3--:R-:W-:Y:S05]  /*b380*/  @!P0 NANOSLEEP.SYNCS 0x989680 ;  /* 0x009896800000895d */ /* 0x008fea0003900000 */
[----:B------:R-:W3:Y:S02]  /*b390*/  @!P0 SYNCS.PHASECHK.TRANS64 P0, [R0+URZ], R3 ;  /* 0x00000003000085a7 */ /* 0x000ee400080010ff */
[----:B---3--:R-:W-:Y:S05]  /*b3a0*/  @!P0 BRA `(.L_x_156) ;  /* 0xfffffffc00f08947 */ /* 0x008fea000383ffff */
[----:B------:R-:W-:Y:S05]  /*b3b0*/  BRA `(.L_x_157) ;  /* 0xffffff8000a07947 */ /* 0x000fea000383ffff */
.L_x_68:
[----:B--2---:R2:W3:Y:S02]  /*b3c0*/  SYNCS.PHASECHK.TRANS64.TRYWAIT P0, [R0+URZ+0xb0], R3 ;  /* 0x0000b003000075a7 */ /* 0x0044e400080011ff */
[----:B---3--:R-:W-:Y:S05]  /*b3d0*/  @!P0 NANOSLEEP.SYNCS 0x989680 ;  /* 0x009896800000895d */ /* 0x008fea0003900000 */
[----:B------:R-:W3:Y:S02]  /*b3e0*/  @!P0 SYNCS.PHASECHK.TRANS64 P0, [R0+URZ+0xb0], R3 ;  /* 0x0000b003000085a7 */ /* 0x000ee400080010ff */
[----:B---3--:R-:W-:Y:S05]  /*b3f0*/  @!P0 BRA `(.L_x_68) ;  /* 0xfffffffc00f08947 */ /* 0x008fea000383ffff */
[----:B------:R-:W-:Y:S05]  /*b400*/  BRA `(.L_x_158) ;  /* 0xffffff8400ac7947 */ /* 0x000fea000383ffff */
.L_x_71:
[----:B------:R-:W-:Y:S07]  /*b410*/  MOV R0, UR7 ;  /* 0x0000000700007c02 */ /* 0x000fee0008000f00 */
.L_x_159:
[----:B--2---:R2:W3:Y:S02]  /*b420*/  SYNCS.PHASECHK.TRANS64.TRYWAIT P0, [R0+URZ+0xa8], R3 ;  /* 0x0000a803000075a7 */ /* 0x0044e400080011ff */
[----:B---3--:R-:W-:Y:S05]  /*b430*/  @!P0 NANOSLEEP.SYNCS 0x989680 ;  /* 0x009896800000895d */ /* 0x008fea0003900000 */
[----:B------:R-:W3:Y:S02]  /*b440*/  @!P0 SYNCS.PHASECHK.TRANS64 P0, [R0+URZ+0xa8], R3 ;  /* 0x0000a803000085a7 */ /* 0x000ee400080010ff */
[----:B---3--:R-:W-:Y:S05]  /*b450*/  @!P0 BRA `(.L_x_159) ;  /* 0xfffffffc00f08947 */ /* 0x008fea000383ffff */
[----:B------:R-:W-:Y:S05]  /*b460*/  BRA `(.L_x_70) ;  /* 0xffffff88008c7947 */ /* 0x000fea000383ffff */
.L_x_74:
[----:B------:R-:W-:Y:S07]  /*b470*/  MOV R3, UR7 ;  /* 0x0000000700037c02 */ /* 0x000fee0008000f00 */
.L_x_160:
[----:B-1----:R1:W2:Y:S02]  /*b480*/  SYNCS.PHASECHK.TRANS64.TRYWAIT P0, [R3+URZ+0x80], R12 ;  /* 0x0000800c030075a7 */ /* 0x0022a400080011ff */
[----:B--2---:R-:W-:Y:S05]  /*b490*/  @!P0 NANOSLEEP.SYNCS 0x989680 ;  /* 0x009896800000895d */ /* 0x004fea0003900000 */
[----:B------:R-:W2:Y:S02]  /*b4a0*/  @!P0 SYNCS.PHASECHK.TRANS64 P0, [R3+URZ+0x80], R12 ;  /* 0x0000800c030085a7 */ /* 0x000ea400080010ff */
[----:B--2---:R-:W-:Y:S05]  /*b4b0*/  @!P0 BRA `(.L_x_160) ;  /* 0xfffffffc00f08947 */ /* 0x004fea000383ffff */
[----:B------:R-:W-:Y:S05]  /*b4c0*/  BRA `(.L_x_161) ;  /* 0xffffff8c00047947 */ /* 0x000fea000383ffff */
.L_x_75:
[----:B-1----:R-:W-:Y:S07]  /*b4d0*/  MOV R3, UR7 ;  /* 0x0000000700037c02 */ /* 0x002fee0008000f00 */
.L_x_162:
[----:B-1----:R1:W2:Y:S02]  /*b4e0*/  SYNCS.PHASECHK.TRANS64.TRYWAIT P0, [R3+URZ+0x88], R12 ;  /* 0x0000880c030075a7 */ /* 0x0022a400080011ff */
[----:B--2---:R-:W-:Y:S05]  /*b4f0*/  @!P0 NANOSLEEP.SYNCS 0x989680 ;  /* 0x009896800000895d */ /* 0x004fea0003900000 */
[----:B------:R-:W2:Y:S02]  /*b500*/  @!P0 SYNCS.PHASECHK.TRANS64 P0, [R3+URZ+0x88], R12 ;  /* 0x0000880c030085a7 */ /* 0x000ea400080010ff */
[----:B--2---:R-:W-:Y:S05]  /*b510*/  @!P0 BRA `(.L_x_162) ;  /* 0xfffffffc00f08947 */ /* 0x004fea000383ffff */
[----:B------:R-:W-:Y:S05]  /*b520*/  BRA `(.L_x_163) ;  /* 0xffffff8c00407947 */ /* 0x000fea000383ffff */
.L_x_76:
[----:B-1----:R-:W-:Y:S07]  /*b530*/  MOV R3, UR7 ;  /* 0x0000000700037c02 */ /* 0x002fee0008000f00 */
.L_x_164:
[----:B-1----:R1:W2:Y:S02]  /*b540*/  SYNCS.PHASECHK.TRANS64.TRYWAIT P0, [R3+URZ+0x90], R12 ;  /* 0x0000900c030075a7 */ /* 0x0022a400080011ff */
[----:B--2---:R-:W-:Y:S05]  /*b550*/  @!P0 NANOSLEEP.SYNCS 0x989680 ;  /* 0x009896800000895d */ /* 0x004fea0003900000 */
[----:B------:R-:W2:Y:S02]  /*b560*/  @!P0 SYNCS.PHASECHK.TRANS64 P0, [R3+URZ+0x90], R12 ;  /* 0x0000900c030085a7 */ /* 0x000ea400080010ff */
[----:B--2---:R-:W-:Y:S05]  /*b570*/  @!P0 BRA `(.L_x_164) ;  /* 0xfffffffc00f08947 */ /* 0x004fea000383ffff */
[----:B------:R-:W-:Y:S05]  /*b580*/  BRA `(.L_x_165) ;  /* 0xffffff8c00887947 */ /* 0x000fea000383ffff */
.L_x_77:
[----:B------:R-:W-:Y:S07]  /*b590*/  MOV R3, UR7 ;  /* 0x0000000700037c02 */ /* 0x000fee0008000f00 */
.L_x_166:
[----:B-1----:R1:W2:Y:S02]  /*b5a0*/  SYNCS.PHASECHK.TRANS64.TRYWAIT P0, [R3+URZ+0x98], R12 ;  /* 0x0000980c030075a7 */ /* 0x0022a400080011ff */
[----:B--2---:R-:W-:Y:S05]  /*b5b0*/  @!P0 NANOSLEEP.SYNCS 0x989680 ;  /* 0x009896800000895d */ /* 0x004fea0003900000 */
[----:B------:R-:W2:Y:S02]  /*b5c0*/  @!P0 SYNCS.PHASECHK.TRANS64 P0, [R3+URZ+0x98], R12 ;  /* 0x0000980c030085a7 */ /* 0x000ea400080010ff */
[----:B--2---:R-:W-:Y:S05]  /*b5d0*/  @!P0 BRA `(.L_x_166) ;  /* 0xfffffffc00f08947 */ /* 0x004fea000383ffff */
[----:B------:R-:W-:Y:S05]  /*b5e0*/  BRA `(.L_x_167) ;  /* 0xffffff9000107947 */ /* 0x000fea000383ffff */
.L_x_79:
[----:B------:R-:W-:-:S07]  /*b5f0*/  MOV R0, UR7 ;  /* 0x0000000700007c02 */ /* 0x000fce0008000f00 */
.L_x_168:
[----:B-1----:R1:W3:Y:S02]  /*b600*/  SYNCS.PHASECHK.TRANS64.TRYWAIT P0, [R0+URZ+0x80], R3 ;  /* 0x00008003000075a7 */ /* 0x0022e400080011ff */
[----:B---3--:R-:W-:Y:S05]  /*b610*/  @!P0 NANOSLEEP.SYNCS 0x989680 ;  /* 0x009896800000895d */ /* 0x008fea0003900000 */
[----:B------:R-:W3:Y:S02]  /*b620*/  @!P0 SYNCS.PHASECHK.TRANS64 P0, [R0+URZ+0x80], R3 ;  /* 0x00008003000085a7 */ /* 0x000ee400080010ff */
[----:B---3--:R-:W-:Y:S05]  /*b630*/  @!P0 BRA `(.L_x_168) ;  /* 0xfffffffc00f08947 */ /* 0x008fea000383ffff */
[----:B------:R-:W-:Y:S05]  /*b640*/  BRA `(.L_x_169) ;  /* 0xffffff9000807947 */ /* 0x000fea000383ffff */
.L_x_80:
[----:B-1----:R-:W-:-:S07]  /*b650*/  MOV R0, UR7 ;  /* 0x0000000700007c02 */ /* 0x002fce0008000f00 */
.L_x_170:
[----:B-1----:R1:W3:Y:S02]  /*b660*/  SYNCS.PHASECHK.TRANS64.TRYWAIT P0, [R0+URZ+0x88], R3 ;  /* 0x00008803000075a7 */ /* 0x0022e400080011ff */
[----:B---3--:R-:W-:Y:S05]  /*b670*/  @!P0 NANOSLEEP.SYNCS 0x989680 ;  /* 0x009896800000895d */ /* 0x008fea0003900000 */
[----:B------:R-:W3:Y:S02]  /*b680*/  @!P0 SYNCS.PHASECHK.TRANS64 P0, [R0+URZ+0x88], R3 ;  /* 0x00008803000085a7 */ /* 0x000ee400080010ff */
[----:B---3--:R-:W-:Y:S05]  /*b690*/  @!P0 BRA `(.L_x_170) ;  /* 0xfffffffc00f08947 */ /* 0x008fea000383ffff */
[----:B------:R-:W-:Y:S05]  /*b6a0*/  BRA `(.L_x_171) ;  /* 0xffffff9000707947 */ /* 0x000fea000383ffff */
.L_x_81:
[----:B-1----:R-:W-:-:S07]  /*b6b0*/  MOV R0, UR7 ;  /* 0x0000000700007c02 */ /* 0x002fce0008000f00 */
.L_x_172:
[----:B-1----:R1:W3:Y:S02]  /*b6c0*/  SYNCS.PHASECHK.TRANS64.TRYWAIT P0, [R0+URZ+0x90], R3 ;  /* 0x00009003000075a7 */ /* 0x0022e400080011ff */
[----:B---3--:R-:W-:Y:S05]  /*b6d0*/  @!P0 NANOSLEEP.SYNCS 0x989680 ;  /* 0x009896800000895d */ /* 0x008fea0003900000 */
[----:B------:R-:W3:Y:S02]  /*b6e0*/  @!P0 SYNCS.PHASECHK.TRANS64 P0, [R0+URZ+0x90], R3 ;  /* 0x00009003000085a7 */ /* 0x000ee400080010ff */
[----:B---3--:R-:W-:Y:S05]  /*b6f0*/  @!P0 BRA `(.L_x_172) ;  /* 0xfffffffc00f08947 */ /* 0x008fea000383ffff */
[----:B------:R-:W-:Y:S05]  /*b700*/  BRA `(.L_x_173) ;  /* 0xffffff9000607947 */ /* 0x000fea000383ffff */
.L_x_83:
[----:B--2---:R2:W4:Y:S02]  /*b710*/  SYNCS.PHASECHK.TRANS64.TRYWAIT P0, [R0+URZ+0xb0], R3 ;  /* 0x0000b003000075a7 */ /* 0x00452400080011ff */
[----:B----4-:R-:W-:Y:S05]  /*b720*/  @!P0 NANOSLEEP.SYNCS 0x989680 ;  /* 0x009896800000895d */ /* 0x010fea0003900000 */
[----:B------:R-:W4:Y:S02]  /*b730*/  @!P0 SYNCS.PHASECHK.TRANS64 P0, [R0+URZ+0xb0], R3 ;  /* 0x0000b003000085a7 */ /* 0x000f2400080010ff */
[----:B----4-:R-:W-:Y:S05]  /*b740*/  @!P0 BRA `(.L_x_83) ;  /* 0xfffffffc00f08947 */ /* 0x010fea000383ffff */
[----:B------:R-:W-:Y:S05]  /*b750*/  BRA `(.L_x_174) ;  /* 0xffffff9400347947 */ /* 0x000fea000383ffff */
.L_x_94:
[----:B-1----:R-:W-:Y:S04]  /*b760*/  MOV R3, UR48 ;  /* 0x0000003000037c02 */ /* 0x002fe80008000f00 */
[----:B------:R1:W3:Y:S03]  /*b770*/  SYNCS.PHASECHK.TRANS64.TRYWAIT P1, [R3+URZ+0x60], R4 ;  /* 0x00006004030075a7 */ /* 0x0002e600080211ff */
[----:B---3--:R-:W-:Y:S05]  /*b780*/  @!P1 NANOSLEEP.SYNCS 0x989680 ;  /* 0x009896800000995d */ /* 0x008fea0003900000 */
[----:B------:R-:W3:Y:S02]  /*b790*/  @!P1 SYNCS.PHASECHK.TRANS64 P1, [R3+URZ+0x60], R4 ;  /* 0x00006004030095a7 */ /* 0x000ee400080210ff */
[----:B---3--:R-:W-:Y:S05]  /*b7a0*/  @!P1 BRA `(.L_x_94) ;  /* 0xfffffffc00ec9947 */ /* 0x008fea000383ffff */
[----:B------:R-:W-:Y:S05]  /*b7b0*/  BRA `(.L_x_93) ;  /* 0xffffffa000887947 */ /* 0x000fea000383ffff */
.L_x_96:
[----:B-1----:R1:W4:Y:S02]  /*b7c0*/  SYNCS.PHASECHK.TRANS64.TRYWAIT P0, [R87+URZ+0xd0], R0 ;  /* 0x0000d000570075a7 */ /* 0x00232400080011ff */
[----:B----4-:R-:W-:Y:S05]  /*b7d0*/  @!P0 NANOSLEEP.SYNCS 0x989680 ;  /* 0x009896800000895d */ /* 0x010fea0003900000 */
[----:B------:R-:W4:Y:S02]  /*b7e0*/  @!P0 SYNCS.PHASECHK.TRANS64 P0, [R87+URZ+0xd0], R0 ;  /* 0x0000d000570085a7 */ /* 0x000f2400080010ff */
[----:B----4-:R-:W-:Y:S05]  /*b7f0*/  @!P0 BRA `(.L_x_96) ;  /* 0xfffffffc00f08947 */ /* 0x010fea000383ffff */
[----:B------:R-:W-:Y:S05]  /*b800*/  BRA `(.L_x_95) ;  /* 0xffffffa000e87947 */ /* 0x000fea000383ffff */
.L_x_105:
[----:B--2---:R2:W3:Y:S02]  /*b810*/  SYNCS.PHASECHK.TRANS64.TRYWAIT P0, [R3+URZ+0x60], R0 ;  /* 0x00006000030075a7 */ /* 0x0044e400080011ff */
[----:B---3--:R-:W-:Y:S05]  /*b820*/  @!P0 NANOSLEEP.SYNCS 0x989680 ;  /* 0x009896800000895d */ /* 0x008fea0003900000 */
[----:B------:R-:W3:Y:S02]  /*b830*/  @!P0 SYNCS.PHASECHK.TRANS64 P0, [R3+URZ+0x60], R0 ;  /* 0x00006000030085a7 */ /* 0x000ee400080010ff */
[----:B---3--:R-:W-:Y:S05]  /*b840*/  @!P0 BRA `(.L_x_105) ;  /* 0xfffffffc00f08947 */ /* 0x008fea000383ffff */
[----:B------:R-:W-:Y:S05]  /*b850*/  BRA `(.L_x_104) ;  /* 0xffffffb400b07947 */ /* 0x000fea000383ffff */
.L_x_113:
[----:B--2---:R2:W3:Y:S02]  /*b860*/  SYNCS.PHASECHK.TRANS64.TRYWAIT P0, [R0+URZ+0x60], R7 ;  /* 0x00006007000075a7 */ /* 0x0044e400080011ff */
[----:B---3--:R-:W-:Y:S05]  /*b870*/  @!P0 NANOSLEEP.SYNCS 0x989680 ;  /* 0x009896800000895d */ /* 0x008fea0003900000 */
[----:B------:R-:W3:Y:S02]  /*b880*/  @!P0 SYNCS.PHASECHK.TRANS64 P0, [R0+URZ+0x60], R7 ;  /* 0x00006007000085a7 */ /* 0x000ee400080010ff */
[----:B---3--:R-:W-:Y:S05]  /*b890*/  @!P0 BRA `(.L_x_113) ;  /* 0xfffffffc00f08947 */ /* 0x008fea000383ffff */
[----:B------:R-:W-:Y:S05]  /*b8a0*/  BRA `(.L_x_112) ;  /* 0xffffffc800a47947 */ /* 0x000fea000383ffff */
.L_x_121:
[----:B-1----:R1:W2:Y:S02]  /*b8b0*/  SYNCS.PHASECHK.TRANS64.TRYWAIT P0, [R3+URZ+0x60], R0 ;  /* 0x00006000030075a7 */ /* 0x0022a400080011ff */
[----:B--2---:R-:W-:Y:S05]  /*b8c0*/  @!P0 NANOSLEEP.SYNCS 0x989680 ;  /* 0x009896800000895d */ /* 0x004fea0003900000 */
[----:B------:R-:W2:Y:S02]  /*b8d0*/  @!P0 SYNCS.PHASECHK.TRANS64 P0, [R3+URZ+0x60], R0 ;  /* 0x00006000030085a7 */ /* 0x000ea400080010ff */
[----:B--2---:R-:W-:Y:S05]  /*b8e0*/  @!P0 BRA `(.L_x_121) ;  /* 0xfffffffc00f08947 */ /* 0x004fea000383ffff */
[----:B------:R-:W-:Y:S05]  /*b8f0*/  BRA `(.L_x_120) ;  /* 0xffffffdc00987947 */ /* 0x000fea000383ffff */
        .weak           $__internal_0_$__cuda_sm10x_tcgen05_guardrail_trap_col_being_dealloced_not_returned_by_alloc
        .type           $__internal_0_$__cuda_sm10x_tcgen05_guardrail_trap_col_being_dealloced_not_returned_by_alloc,@function
        .size           $__internal_0_$__cuda_sm10x_tcgen05_guardrail_trap_col_being_dealloced_not_returned_by_alloc,($__internal_1_$__cuda_sm10x_tcgen05_guardrail_trap_phase_invalid_during_alloc - $__internal_0_$__cuda_sm10x_tcgen05_guardrail_trap_col_being_dealloced_not_returned_by_alloc)
$__internal_0_$__cuda_sm10x_tcgen05_guardrail_trap_col_being_dealloced_not_returned_by_alloc:
[----:B------:R-:W-:Y:S05]  /*b900*/  BPT.TRAP 0x1 ;  /* 0x000000040000795c */ /* 0x000fea0000300000 */
[----:B------:R-:W-:-:S04]  /*b910*/  HFMA2 R3, -RZ, RZ, 0, 0 ;  /* 0x00000000ff037431 */ /* 0x000fc800000001ff */
[----:B------:R-:W-:Y:S05]  /*b920*/  RET.REL.NODEC R2 `(_ZN7cutlass13device_kernelINS_4gemm6kernel13GemmUniversalIN4cute5tupleIJiiiiEEENS1_10collective13CollectiveMmaINS1_35MainloopSm100TmaUmmaWarpSpecializedILi6ELi2ELi2ENS5_IJNS4_1CILi1EEESB_SB_EEEEENS5_IJNSA_ILi128EEENSA_ILi256EEENSA_ILi32EEEEEENS_6half_tENS5_IJlSB_lEEESI_SJ_NS4_8TiledMMAINS4_8MMA_AtomIJNS4_20SM100_MMA_F16BF16_SSISI_SI_fLi128ELi256ELNS4_4UMMA5MajorE0ELSO_0ELNSN_7ScaleInE0ELSP_0EEEEEENS4_6LayoutISC_NS5_IJNSA_ILi0EEEST_ST_EEEEENS5_IJNS4_10UnderscoreESW_SW_EEEEENS4_13SM90_TMA_LOADENS4_14ComposedLayoutINS4_7SwizzleILi2ELi4ELi3EEENS4_18smem_ptr_flag_bitsILi16EEENSS_INS5_IJNSA_ILi8EEESG_EEENS5_IJSG_SB_EEEEEEEvNS4_8identityESZ_S19_vS1A_EENS_8epilogue10collective18CollectiveEpilogueINS1C_23Sm100TmaWarpSpecializedILi4ELi2ELi64ELb1ELb0EEEJSH_NS5_IJNSS_ISE_SB_EENSS_INSA_ILi64EEESB_EEEEESI_SJ_SI_SJ_NS1C_6fusion15FusionCallbacksIS1G_NS1L_17LinearCombinationISI_fSI_fLNS_15FloatRoundStyleE2EEESH_S1K_JEEENS4_5SM1004TMEM4LOAD26SM100_TMEM_LOAD_32dp32b64xESZ_NS10_INS11_ILi3ELi4ELi3EEES14_NSS_INS5_IJS15_S1I_EEENS5_IJS1I_SB_EEEEEEENS4_39AutoVectorizingCopyWithAssumedAlignmentILi128EEENS4_14SM90_TMA_STOREES1Z_S21_S21_EEEvvEEEEvNT_6ParamsE) ;  /* 0xffffff4402b47950 */ /* 0x000fea0003c3ffff */
        .weak           $__internal_1_$__cuda_sm10x_tcgen05_guardrail_trap_phase_invalid_during_alloc
        .type           $__internal_1_$__cuda_sm10x_tcgen05_guardrail_trap_phase_invalid_during_alloc,@function
        .size           $__internal_1_$__cuda_sm10x_tcgen05_guardrail_trap_phase_invalid_during_alloc,($__internal_2_$__cuda_sm10x_tcgen05_guardrail_trap_unallocated_columns_being_dealloced - $__internal_1_$__cuda_sm10x_tcgen05_guardrail_trap_phase_invalid_during_alloc)
$__internal_1_$__cuda_sm10x_tcgen05_guardrail_trap_phase_invalid_during_alloc:
[----:B------:R-:W-:Y:S05]  /*b930*/  BPT.TRAP 0x1 ;  /* 0x000000040000795c */ /* 0x000fea0000300000 */
[----:B------:R-:W-:-:S04]  /*b940*/  MOV R3, 0x0 ;  /* 0x0000000000037802 */ /* 0x000fc80000000f00 */
[----:B------:R-:W-:Y:S05]  /*b950*/  RET.REL.NODEC R2 `(_ZN7cutlass13device_kernelINS_4gemm6kernel13GemmUniversalIN4cute5tupleIJiiiiEEENS1_10collective13CollectiveMmaINS1_35MainloopSm100TmaUmmaWarpSpecializedILi6ELi2ELi2ENS5_IJNS4_1CILi1EEESB_SB_EEEEENS5_IJNSA_ILi128EEENSA_ILi256EEENSA_ILi32EEEEEENS_6half_tENS5_IJlSB_lEEESI_SJ_NS4_8TiledMMAINS4_8MMA_AtomIJNS4_20SM100_MMA_F16BF16_SSISI_SI_fLi128ELi256ELNS4_4UMMA5MajorE0ELSO_0ELNSN_7ScaleInE0ELSP_0EEEEEENS4_6LayoutISC_NS5_IJNSA_ILi0EEEST_ST_EEEEENS5_IJNS4_10UnderscoreESW_SW_EEEEENS4_13SM90_TMA_LOADENS4_14ComposedLayoutINS4_7SwizzleILi2ELi4ELi3EEENS4_18smem_ptr_flag_bitsILi16EEENSS_INS5_IJNSA_ILi8EEESG_EEENS5_IJSG_SB_EEEEEEEvNS4_8identityESZ_S19_vS1A_EENS_8epilogue10collective18CollectiveEpilogueINS1C_23Sm100TmaWarpSpecializedILi4ELi2ELi64ELb1ELb0EEEJSH_NS5_IJNSS_ISE_SB_EENSS_INSA_ILi64EEESB_EEEEESI_SJ_SI_SJ_NS1C_6fusion15FusionCallbacksIS1G_NS1L_17LinearCombinationISI_fSI_fLNS_15FloatRoundStyleE2EEESH_S1K_JEEENS4_5SM1004TMEM4LOAD26SM100_TMEM_LOAD_32dp32b64xESZ_NS10_INS11_ILi3ELi4ELi3EEES14_NSS_INS5_IJS15_S1I_EEENS5_IJS1I_SB_EEEEEEENS4_39AutoVectorizingCopyWithAssumedAlignmentILi128EEENS4_14SM90_TMA_STOREES1Z_S21_S21_EEEvvEEEEvNT_6ParamsE) ;  /* 0xffffff4402a87950 */ /* 0x000fea0003c3ffff */
        .weak           $__internal_2_$__cuda_sm10x_tcgen05_guardrail_trap_unallocated_columns_being_dealloced
        .type           $__internal_2_$__cuda_sm10x_tcgen05_guardrail_trap_unallocated_columns_being_dealloced,@function
        .size           $__internal_2_$__cuda_sm10x_tcgen05_guardrail_trap_unallocated_columns_being_dealloced,(.L_x_176 - $__internal_2_$__cuda_sm10x_tcgen05_guardrail_trap_unallocated_columns_being_dealloced)
$__internal_2_$__cuda_sm10x_tcgen05_guardrail_trap_unallocated_columns_being_dealloced:
[----:B------:R-:W-:Y:S05]  /*b960*/  BPT.TRAP 0x1 ;  /* 0x000000040000795c */ /* 0x000fea0000300000 */
[----:B------:R-:W-:-:S04]  /*b970*/  HFMA2 R3, -RZ, RZ, 0, 0 ;  /* 0x00000000ff037431 */ /* 0x000fc800000001ff */
[----:B------:R-:W-:Y:S05]  /*b980*/  RET.REL.NODEC R2 `(_ZN7cutlass13device_kernelINS_4gemm6kernel13GemmUniversalIN4cute5tupleIJiiiiEEENS1_10collective13CollectiveMmaINS1_35MainloopSm100TmaUmmaWarpSpecializedILi6ELi2ELi2ENS5_IJNS4_1CILi1EEESB_SB_EEEEENS5_IJNSA_ILi128EEENSA_ILi256EEENSA_ILi32EEEEEENS_6half_tENS5_IJlSB_lEEESI_SJ_NS4_8TiledMMAINS4_8MMA_AtomIJNS4_20SM100_MMA_F16BF16_SSISI_SI_fLi128ELi256ELNS4_4UMMA5MajorE0ELSO_0ELNSN_7ScaleInE0ELSP_0EEEEEENS4_6LayoutISC_NS5_IJNSA_ILi0EEEST_ST_EEEEENS5_IJNS4_10UnderscoreESW_SW_EEEEENS4_13SM90_TMA_LOADENS4_14ComposedLayoutINS4_7SwizzleILi2ELi4ELi3EEENS4_18smem_ptr_flag_bitsILi16EEENSS_INS5_IJNSA_ILi8EEESG_EEENS5_IJSG_SB_EEEEEEEvNS4_8identityESZ_S19_vS1A_EENS_8epilogue10collective18CollectiveEpilogueINS1C_23Sm100TmaWarpSpecializedILi4ELi2ELi64ELb1ELb0EEEJSH_NS5_IJNSS_ISE_SB_EENSS_INSA_ILi64EEESB_EEEEESI_SJ_SI_SJ_NS1C_6fusion15FusionCallbacksIS1G_NS1L_17LinearCombinationISI_fSI_fLNS_15FloatRoundStyleE2EEESH_S1K_JEEENS4_5SM1004TMEM4LOAD26SM100_TMEM_LOAD_32dp32b64xESZ_NS10_INS11_ILi3ELi4ELi3EEES14_NSS_INS5_IJS15_S1I_EEENS5_IJS1I_SB_EEEEEEENS4_39AutoVectorizingCopyWithAssumedAlignmentILi128EEENS4_14SM90_TMA_STOREES1Z_S21_S21_EEEvvEEEEvNT_6ParamsE) ;  /* 0xffffff44029c7950 */ /* 0x000fea0003c3ffff */
.L_x_175:
[----:B------:R-:W-:-:S00]  /*b990*/  BRA `(.L_x_175) ;  /* 0xfffffffc00fc7947 */ /* 0x000fc0000383ffff */
[----:B------:R-:W-:-:S00]  /*b9a0*/  NOP ;  /* 0x0000000000007918 */ /* 0x000fc00000000000 */
        /* <DEDUP_REMOVED lines=13> */
.L_x_176:


//--------------------- .nv.global.init           --------------------------
	.section	.nv.global.init,"aw",@progbits
.nv.global.init:
	.type		$str$27,@object
	.size		$str$27,($str$28 - $str$27)
$str$27:
        /*0000*/ 	.byte	0x28, 0x61, 0x64, 0x64, 0x72, 0x65, 0x73, 0x73, 0x20, 0x26, 0x20, 0x6d, 0x61, 0x73, 0x6b, 0x29
        /*0010*/ 	.byte	0x20, 0x3d, 0x3d, 0x20, 0x30, 0x00
	.type		$str$28,@object
	.size		$str$28,($str$26 - $str$28)
$str$28:
        /*0016*/ 	.byte	0x2f, 0x74, 0x6d, 0x70, 0x2f, 0x63, 0x75, 0x74, 0x6c, 0x61, 0x73, 0x73, 0x5f, 0x73, 0x77, 0x65
        /*0026*/ 	.byte	0x65, 0x70, 0x5f, 0x73, 0x72, 0x63, 0x2f, 0x69, 0x6e, 0x63, 0x6c, 0x75, 0x64, 0x65, 0x2f, 0x63
        /*0036*/ 	.byte	0x75, 0x74, 0x65, 0x2f, 0x70, 0x6f, 0x69, 0x6e, 0x74, 0x65, 0x72, 0x5f, 0x66, 0x6c, 0x61, 0x67
        /*0046*/ 	.byte	0x67, 0x65, 0x64, 0x2e, 0x68, 0x70, 0x70, 0x00
	.type		$str$26,@object
	.size		$str$26,($str$25 - $str$26)
$str$26:
        /*004e*/ 	.byte	0x2f, 0x74, 0x6d, 0x70, 0x2f, 0x63, 0x75, 0x74, 0x6c, 0x61, 0x73, 0x73, 0x5f, 0x73, 0x77, 0x65
        /*005e*/ 	.byte	0x65, 0x70, 0x5f, 0x73, 0x72, 0x63, 0x2f, 0x69, 0x6e, 0x63, 0x6c, 0x75, 0x64, 0x65, 0x2f, 0x63
        /*006e*/ 	.byte	0x75, 0x74, 0x65, 0x2f, 0x61, 0x74, 0x6f, 0x6d, 0x2f, 0x63, 0x6f, 0x70, 0x79, 0x5f, 0x74, 0x72
        /*007e*/ 	.byte	0x61, 0x69, 0x74, 0x73, 0x5f, 0x73, 0x6d, 0x31, 0x30, 0x30, 0x2e, 0x68, 0x70, 0x70, 0x00
	.type		$str$25,@object
	.size		$str$25,(__unnamed_1 - $str$25)
$str$25:
        /*008d*/ 	.byte	0x28, 0x28, 0x75, 0x69, 0x6e, 0x74, 0x33, 0x32, 0x5f, 0x74, 0x28, 0x74, 0x68, 0x72, 0x65, 0x61
        /*009d*/ 	.byte	0x64, 0x49, 0x64, 0x78, 0x2e, 0x78, 0x29, 0x20, 0x2f, 0x20, 0x33, 0x32, 0x29, 0x20, 0x25, 0x20
        /*00ad*/ 	.byte	0x34, 0x29, 0x20, 0x3d, 0x3d, 0x20, 0x28, 0x28, 0x28, 0x74, 0x6d, 0x65, 0x6d, 0x5f, 0x61, 0x64
        /*00bd*/ 	.byte	0x64, 0x72, 0x20, 0x3e, 0x3e, 0x20, 0x31, 0x36, 0x29, 0x20, 0x2f, 0x20, 0x33, 0x32, 0x29, 0x20
        /*00cd*/ 	.byte	0x25, 0x20, 0x34, 0x29, 0x00
	.type		__unnamed_1,@object
	.size		__unnamed_1,(__unnamed_2 - __unnamed_1)
__unnamed_1:
        /*00d2*/ 	.byte	0x61, 0x75, 0x74, 0x6f, 0x20, 0x63, 0x75, 0x74, 0x65, 0x3a, 0x3a, 0x61, 0x73, 0x5f, 0x70, 0x6f
        /* <DEDUP_REMOVED lines=24> */
        /*0262*/ 	.byte	0x3e, 0x3e, 0x3e, 0x3e, 0x5d, 0x00
	.type		__unnamed_2,@object
	.size		__unnamed_2,(.L_2 - __unnamed_2)
__unnamed_2:
        /* <DEDUP_REMOVED lines=43> */
        /*0518*/ 	.byte	0x74, 0x65, 0x3a, 0x3a, 0x43, 0x3c, 0x30, 0x3e, 0x3e, 0x3e, 0x3e, 0x5d, 0x00
.L_2:


//--------------------- .nv.shared._ZN7cutlass13device_kernelINS_4gemm6kernel13GemmUniversalIN4cute5tupleIJiiiiEEENS1_10collective13CollectiveMmaINS1_35MainloopSm100TmaUmmaWarpSpecializedILi6ELi2ELi2ENS5_IJNS4_1CILi1EEESB_SB_EEEEENS5_IJNSA_ILi128EEENSA_ILi256EEENSA_ILi32EEEEEENS_6half_tENS5_IJlSB_lEEESI_SJ_NS4_8TiledMMAINS4_8MMA_AtomIJNS4_20SM100_MMA_F16BF16_SSISI_SI_fLi128ELi256ELNS4_4UMMA5MajorE0ELSO_0ELNSN_7ScaleInE0ELSP_0EEEEEENS4_6LayoutISC_NS5_IJNSA_ILi0EEEST_ST_EEEEENS5_IJNS4_10UnderscoreESW_SW_EEEEENS4_13SM90_TMA_LOADENS4_14ComposedLayoutINS4_7SwizzleILi2ELi4ELi3EEENS4_18smem_ptr_flag_bitsILi16EEENSS_INS5_IJNSA_ILi8EEESG_EEENS5_IJSG_SB_EEEEEEEvNS4_8identityESZ_S19_vS1A_EENS_8epilogue10collective18CollectiveEpilogueINS1C_23Sm100TmaWarpSpecializedILi4ELi2ELi64ELb1ELb0EEEJSH_NS5_IJNSS_ISE_SB_EENSS_INSA_ILi64EEESB_EEEEESI_SJ_SI_SJ_NS1C_6fusion15FusionCallbacksIS1G_NS1L_17LinearCombinationISI_fSI_fLNS_15FloatRoundStyleE2EEESH_S1K_JEEENS4_5SM1004TMEM4LOAD26SM100_TMEM_LOAD_32dp32b64xESZ_NS10_INS11_ILi3ELi4ELi3EEES14_NSS_INS5_IJS15_S1I_EEENS5_IJS1I_SB_EEEEEEENS4_39AutoVectorizingCopyWithAssumedAlignmentILi128EEENS4_14SM90_TMA_STOREES1Z_S21_S21_EEEvvEEEEvNT_6ParamsE --------------------------
	.section	.nv.shared._ZN7cutlass13device_kernelINS_4gemm6kernel13GemmUniversalIN4cute5tupleIJiiiiEEENS1_10collective13CollectiveMmaINS1_35MainloopSm100TmaUmmaWarpSpecializedILi6ELi2ELi2ENS5_IJNS4_1CILi1EEESB_SB_EEEEENS5_IJNSA_ILi128EEENSA_ILi256EEENSA_ILi32EEEEEENS_6half_tENS5_IJlSB_lEEESI_SJ_NS4_8TiledMMAINS4_8MMA_AtomIJNS4_20SM100_MMA_F16BF16_SSISI_SI_fLi128ELi256ELNS4_4UMMA5MajorE0ELSO_0ELNSN_7ScaleInE0ELSP_0EEEEEENS4_6LayoutISC_NS5_IJNSA_ILi0EEEST_ST_EEEEENS5_IJNS4_10UnderscoreESW_SW_EEEEENS4_13SM90_TMA_LOADENS4_14ComposedLayoutINS4_7SwizzleILi2ELi4ELi3EEENS4_18smem_ptr_flag_bitsILi16EEENSS_INS5_IJNSA_ILi8EEESG_EEENS5_IJSG_SB_EEEEEEEvNS4_8identityESZ_S19_vS1A_EENS_8epilogue10collective18CollectiveEpilogueINS1C_23Sm100TmaWarpSpecializedILi4ELi2ELi64ELb1ELb0EEEJSH_NS5_IJNSS_ISE_SB_EENSS_INSA_ILi64EEESB_EEEEESI_SJ_SI_SJ_NS1C_6fusion15FusionCallbacksIS1G_NS1L_17LinearCombinationISI_fSI_fLNS_15FloatRoundStyleE2EEESH_S1K_JEEENS4_5SM1004TMEM4LOAD26SM100_TMEM_LOAD_32dp32b64xESZ_NS10_INS11_ILi3ELi4ELi3EEES14_NSS_INS5_IJS15_S1I_EEENS5_IJS1I_SB_EEEEEEENS4_39AutoVectorizingCopyWithAssumedAlignmentILi128EEENS4_14SM90_TMA_STOREES1Z_S21_S21_EEEvvEEEEvNT_6ParamsE,"aw",@nobits
	.sectionflags	@""
	.align	16
	.zero		1024


//--------------------- .nv.shared.reserved.0     --------------------------
	.section	.nv.shared.reserved.0,"aw",@nobits
	.weak		__nv_reservedSMEM_offset_0_alias
	.size		__nv_reservedSMEM_offset_0_alias, 0, 64
	.other		__nv_reservedSMEM_offset_0_alias,@"STO_CUDA_RESERVED_SHARED STV_DEFAULT"
__nv_reservedSMEM_offset_0_alias:
	.zero		0
.nv.shared.reserved.0:
	.zero		64
	.weak		__nv_reservedSMEM_tcgen05_partition
	.type		__nv_reservedSMEM_tcgen05_partition,@object
	.size		__nv_reservedSMEM_tcgen05_partition,(.L_0 - __nv_reservedSMEM_tcgen05_partition)
__nv_reservedSMEM_tcgen05_partition:
	.zero		32
.L_0:


//--------------------- .nv.global                --------------------------
	.section	.nv.global,"aw",@nobits
.nv.global:
	.type		_ZN40_INTERNAL_db63a4c4_4_k_cu_7aca0f9d_304684cute1_E,@object
	.size		_ZN40_INTERNAL_db63a4c4_4_k_cu_7aca0f9d_304684cute1_E,(_ZN40_INTERNAL_db63a4c4_4_k_cu_7aca0f9d_304684cuda3std3__45__cpo6cbeginE - _ZN40_INTERNAL_db63a4c4_4_k_cu_7aca0f9d_304684cute1_E)
_ZN40_INTERNAL_db63a4c4_4_k_cu_7aca0f9d_304684cute1_E:
	.zero		1
	.type		_ZN40_INTERNAL_db63a4c4_4_k_cu_7aca0f9d_304684cuda3std3__45__cpo6cbeginE,@object
	.size		_ZN40_INTERNAL_db63a4c4_4_k_cu_7aca0f9d_304684cuda3std3__45__cpo6cbeginE,(_ZN40_INTERNAL_db63a4c4_4_k_cu_7aca0f9d_304684cuda3std3__48in_placeE - _ZN40_INTERNAL_db63a4c4_4_k_cu_7aca0f9d_304684cuda3std3__45__cpo6cbeginE)
_ZN40_INTERNAL_db63a4c4_4_k_cu_7aca0f9d_304684cuda3std3__45__cpo6cbeginE:
	.zero		1
	.type		_ZN40_INTERNAL_db63a4c4_4_k_cu_7aca0f9d_304684cuda3std3__48in_placeE,@object
	.size		_ZN40_INTERNAL_db63a4c4_4_k_cu_7aca0f9d_304684cuda3std3__48in_placeE,(_ZN40_INTERNAL_db63a4c4_4_k_cu_7aca0f9d_304684cuda3std6ranges3__45__cpo9iter_moveE - _ZN40_INTERNAL_db63a4c4_4_k_cu_7aca0f9d_304684cuda3std3__48in_placeE)
_ZN40_INTERNAL_db63a4c4_4_k_cu_7aca0f9d_304684cuda3std3__48in_placeE:
	.zero		1
	.type		_ZN40_INTERNAL_db63a4c4_4_k_cu_7aca0f9d_304684cuda3std6ranges3__45__cpo9iter_moveE,@object
	.size		_ZN40_INTERNAL_db63a4c4_4_k_cu_7aca0f9d_304684cuda3std6ranges3__45__cpo9iter_moveE,(_ZN40_INTERNAL_db63a4c4_4_k_cu_7aca0f9d_304684cuda3std3__45__cpo5beginE - _ZN40_INTERNAL_db63a4c4_4_k_cu_7aca0f9d_304684cuda3std6ranges3__45__cpo9iter_moveE)
_ZN40_INTERNAL_db63a4c4_4_k_cu_7aca0f9d_304684cuda3std6ranges3__45__cpo9iter_moveE:
	.zero		1
	.type		_ZN40_INTERNAL_db63a4c4_4_k_cu_7aca0f9d_304684cuda3std3__45__cpo5beginE,@object
	.size		_ZN40_INTERNAL_db63a4c4_4_k_cu_7aca0f9d_304684cuda3std3__45__cpo5beginE,(_ZN40_INTERNAL_db63a4c4_4_k_cu_7aca0f9d_304684cuda3std3__442_GLOBAL__N__db63a4c4_4_k_cu_7aca0f9d_304686ignoreE - _ZN40_INTERNAL_db63a4c4_4_k_cu_7aca0f9d_304684cuda3std3__45__cpo5beginE)
_ZN40_INTERNAL_db63a4c4_4_k_cu_7aca0f9d_304684cuda3std3__45__cpo5beginE:
	.zero		1
	.type		_ZN40_INTERNAL_db63a4c4_4_k_cu_7aca0f9d_304684cuda3std3__442_GLOBAL__N__db63a4c4_4_k_cu_7aca0f9d_304686ignoreE,@object
	.size		_ZN40_INTERNAL_db63a4c4_4_k_cu_7aca0f9d_304684cuda3std3__442_GLOBAL__N__db63a4c4_4_k_cu_7aca0f9d_304686ignoreE,(_ZN40_INTERNAL_db63a4c4_4_k_cu_7aca0f9d_304684cute7productE - _ZN40_INTERNAL_db63a4c4_4_k_cu_7aca0f9d_304684cuda3std3__442_GLOBAL__N__db63a4c4_4_k_cu_7aca0f9d_304686ignoreE)
_ZN40_INTERNAL_db63a4c4_4_k_cu_7aca0f9d_304684cuda3std3__442_GLOBAL__N__db63a4c4_4_k_cu_7aca0f9d_304686ignoreE:
	.zero		1
	.type		_ZN40_INTERNAL_db63a4c4_4_k_cu_7aca0f9d_304684cute7productE,@object
	.size		_ZN40_INTERNAL_db63a4c4_4_k_cu_7aca0f9d_304684cute7productE,(_ZN40_INTERNAL_db63a4c4_4_k_cu_7aca0f9d_304684cuda3std3__45__cpo3endE - _ZN40_INTERNAL_db63a4c4_4_k_cu_7aca0f9d_304684cute7productE)
_ZN40_INTERNAL_db63a4c4_4_k_cu_7aca0f9d_304684cute7productE:
	.zero		1
	.type		_ZN40_INTERNAL_db63a4c4_4_k_cu_7aca0f9d_304684cuda3std3__45__cpo3endE,@object
	.size		_ZN40_INTERNAL_db63a4c4_4_k_cu_7aca0f9d_304684cuda3std3__45__cpo3endE,(_ZN40_INTERNAL_db63a4c4_4_k_cu_7aca0f9d_304684cuda3std3__419piecewise_constructE - _ZN40_INTERNAL_db63a4c4_4_k_cu_7aca0f9d_304684cuda3std3__45__cpo3endE)
_ZN40_INTERNAL_db63a4c4_4_k_cu_7aca0f9d_304684cuda3std3__45__cpo3endE:
	.zero		1
	.type		_ZN40_INTERNAL_db63a4c4_4_k_cu_7aca0f9d_304684cuda3std3__419piecewise_constructE,@object
	.size		_ZN40_INTERNAL_db63a4c4_4_k_cu_7aca0f9d_304684cuda3std3__419piecewise_constructE,(_ZN40_INTERNAL_db63a4c4_4_k_cu_7aca0f9d_304684cuda3std3__45__cpo4cendE - _ZN40_INTERNAL_db63a4c4_4_k_cu_7aca0f9d_304684cuda3std3__419piecewise_constructE)
_ZN40_INTERNAL_db63a4c4_4_k_cu_7aca0f9d_304684cuda3std3__419piecewise_constructE:
	.zero		1
	.type		_ZN40_INTERNAL_db63a4c4_4_k_cu_7aca0f9d_304684cuda3std3__45__cpo4cendE,@object
	.size		_ZN40_INTERNAL_db63a4c4_4_k_cu_7aca0f9d_304684cuda3std3__45__cpo4cendE,(_ZN40_INTERNAL_db63a4c4_4_k_cu_7aca0f9d_304684cuda3std6ranges3__45__cpo4swapE - _ZN40_INTERNAL_db63a4c4_4_k_cu_7aca0f9d_304684cuda3std3__45__cpo4cendE)
_ZN40_INTERNAL_db63a4c4_4_k_cu_7aca0f9d_304684cuda3std3__45__cpo4cendE:
	.zero		1
	.type		_ZN40_INTERNAL_db63a4c4_4_k_cu_7aca0f9d_304684cuda3std6ranges3__45__cpo4swapE,@object
	.size		_ZN40_INTERNAL_db63a4c4_4_k_cu_7aca0f9d_304684cuda3std6ranges3__45__cpo4swapE,(.L_10 - _ZN40_INTERNAL_db63a4c4_4_k_cu_7aca0f9d_304684cuda3std6ranges3__45__cpo4swapE)
_ZN40_INTERNAL_db63a4c4_4_k_cu_7aca0f9d_304684cuda3std6ranges3__45__cpo4swapE:
	.zero		1
.L_10:


//--------------------- .nv.constant0._ZN7cutlass13device_kernelINS_4gemm6kernel13GemmUniversalIN4cute5tupleIJiiiiEEENS1_10collective13CollectiveMmaINS1_35MainloopSm100TmaUmmaWarpSpecializedILi6ELi2ELi2ENS5_IJNS4_1CILi1EEESB_SB_EEEEENS5_IJNSA_ILi128EEENSA_ILi256EEENSA_ILi32EEEEEENS_6half_tENS5_IJlSB_lEEESI_SJ_NS4_8TiledMMAINS4_8MMA_AtomIJNS4_20SM100_MMA_F16BF16_SSISI_SI_fLi128ELi256ELNS4_4UMMA5MajorE0ELSO_0ELNSN_7ScaleInE0ELSP_0EEEEEENS4_6LayoutISC_NS5_IJNSA_ILi0EEEST_ST_EEEEENS5_IJNS4_10UnderscoreESW_SW_EEEEENS4_13SM90_TMA_LOADENS4_14ComposedLayoutINS4_7SwizzleILi2ELi4ELi3EEENS4_18smem_ptr_flag_bitsILi16EEENSS_INS5_IJNSA_ILi8EEESG_EEENS5_IJSG_SB_EEEEEEEvNS4_8identityESZ_S19_vS1A_EENS_8epilogue10collective18CollectiveEpilogueINS1C_23Sm100TmaWarpSpecializedILi4ELi2ELi64ELb1ELb0EEEJSH_NS5_IJNSS_ISE_SB_EENSS_INSA_ILi64EEESB_EEEEESI_SJ_SI_SJ_NS1C_6fusion15FusionCallbacksIS1G_NS1L_17LinearCombinationISI_fSI_fLNS_15FloatRoundStyleE2EEESH_S1K_JEEENS4_5SM1004TMEM4LOAD26SM100_TMEM_LOAD_32dp32b64xESZ_NS10_INS11_ILi3ELi4ELi3EEES14_NSS_INS5_IJS15_S1I_EEENS5_IJS1I_SB_EEEEEEENS4_39AutoVectorizingCopyWithAssumedAlignmentILi128EEENS4_14SM90_TMA_STOREES1Z_S21_S21_EEEvvEEEEvNT_6ParamsE --------------------------
	.section	.nv.constant0._ZN7cutlass13device_kernelINS_4gemm6kernel13GemmUniversalIN4cute5tupleIJiiiiEEENS1_10collective13CollectiveMmaINS1_35MainloopSm100TmaUmmaWarpSpecializedILi6ELi2ELi2ENS5_IJNS4_1CILi1EEESB_SB_EEEEENS5_IJNSA_ILi128EEENSA_ILi256EEENSA_ILi32EEEEEENS_6half_tENS5_IJlSB_lEEESI_SJ_NS4_8TiledMMAINS4_8MMA_AtomIJNS4_20SM100_MMA_F16BF16_SSISI_SI_fLi128ELi256ELNS4_4UMMA5MajorE0ELSO_0ELNSN_7ScaleInE0ELSP_0EEEEEENS4_6LayoutISC_NS5_IJNSA_ILi0EEEST_ST_EEEEENS5_IJNS4_10UnderscoreESW_SW_EEEEENS4_13SM90_TMA_LOADENS4_14ComposedLayoutINS4_7SwizzleILi2ELi4ELi3EEENS4_18smem_ptr_flag_bitsILi16EEENSS_INS5_IJNSA_ILi8EEESG_EEENS5_IJSG_SB_EEEEEEEvNS4_8identityESZ_S19_vS1A_EENS_8epilogue10collective18CollectiveEpilogueINS1C_23Sm100TmaWarpSpecializedILi4ELi2ELi64ELb1ELb0EEEJSH_NS5_IJNSS_ISE_SB_EENSS_INSA_ILi64EEESB_EEEEESI_SJ_SI_SJ_NS1C_6fusion15FusionCallbacksIS1G_NS1L_17LinearCombinationISI_fSI_fLNS_15FloatRoundStyleE2EEESH_S1K_JEEENS4_5SM1004TMEM4LOAD26SM100_TMEM_LOAD_32dp32b64xESZ_NS10_INS11_ILi3ELi4ELi3EEES14_NSS_INS5_IJS15_S1I_EEENS5_IJS1I_SB_EEEEEEENS4_39AutoVectorizingCopyWithAssumedAlignmentILi128EEENS4_14SM90_TMA_STOREES1Z_S21_S21_EEEvvEEEEvNT_6ParamsE,"a",@progbits
	.sectionflags	@""
	.align	4
.nv.constant0._ZN7cutlass13device_kernelINS_4gemm6kernel13GemmUniversalIN4cute5tupleIJiiiiEEENS1_10collective13CollectiveMmaINS1_35MainloopSm100TmaUmmaWarpSpecializedILi6ELi2ELi2ENS5_IJNS4_1CILi1EEESB_SB_EEEEENS5_IJNSA_ILi128EEENSA_ILi256EEENSA_ILi32EEEEEENS_6half_tENS5_IJlSB_lEEESI_SJ_NS4_8TiledMMAINS4_8MMA_AtomIJNS4_20SM100_MMA_F16BF16_SSISI_SI_fLi128ELi256ELNS4_4UMMA5MajorE0ELSO_0ELNSN_7ScaleInE0ELSP_0EEEEEENS4_6LayoutISC_NS5_IJNSA_ILi0EEEST_ST_EEEEENS5_IJNS4_10UnderscoreESW_SW_EEEEENS4_13SM90_TMA_LOADENS4_14ComposedLayoutINS4_7SwizzleILi2ELi4ELi3EEENS4_18smem_ptr_flag_bitsILi16EEENSS_INS5_IJNSA_ILi8EEESG_EEENS5_IJSG_SB_EEEEEEEvNS4_8identityESZ_S19_vS1A_EENS_8epilogue10collective18CollectiveEpilogueINS1C_23Sm100TmaWarpSpecializedILi4ELi2ELi64ELb1ELb0EEEJSH_NS5_IJNSS_ISE_SB_EENSS_INSA_ILi64EEESB_EEEEESI_SJ_SI_SJ_NS1C_6fusion15FusionCallbacksIS1G_NS1L_17LinearCombinationISI_fSI_fLNS_15FloatRoundStyleE2EEESH_S1K_JEEENS4_5SM1004TMEM4LOAD26SM100_TMEM_LOAD_32dp32b64xESZ_NS10_INS11_ILi3ELi4ELi3EEES14_NSS_INS5_IJS15_S1I_EEENS5_IJS1I_SB_EEEEEEENS4_39AutoVectorizingCopyWithAssumedAlignmentILi128EEENS4_14SM90_TMA_STOREES1Z_S21_S21_EEEvvEEEEvNT_6ParamsE:
	.zero		2944


//--------------------- SYMBOLS --------------------------

	.type		.nv.reservedSmem.offset0,@object
	.size		.nv.reservedSmem.offset0,0x4
	.type		.nv.reservedSmem.cap,@object
	.size		.nv.reservedSmem.cap,0x4
	.type		__assertfail,@function
